	.target	sm_90a

	.elftype	@"ET_EXEC"


//--------------------- .note.nv.tkinfo           --------------------------
	.section	.note.nv.tkinfo,"",@"SHT_NOTE"
	.sectionflags	@"SHF_NOTE_NV_TKINFO"
	.tkinfo
        /*0018*/ 	.word	0x00000002
        /*0030*/ 	.string	""
        /*0030*/ 	.string	"ptxas"
        /*0030*/ 	.string	"Cuda compilation tools, release 13.0, V13.0.88"
        /*0030*/ 	.string	"Build cuda_13.0.r13.0/compiler.36424714_0"
        /*0030*/ 	.string	"-arch sm_90a -m 64 "



//--------------------- .note.nv.cuinfo           --------------------------
	.section	.note.nv.cuinfo,"",@"SHT_NOTE"
	.sectionflags	@"SHF_NOTE_NV_CUINFO"
        /*0018*/ 	.short	0x0002
        /*001a*/ 	.short	0x005a
        /*001c*/ 	.short	0x0082
	.zero		2


//--------------------- .nv.info                  --------------------------
	.section	.nv.info,"",@"SHT_CUDA_INFO"
	.align	4


	//----- nvinfo : EIATTR_REGCOUNT
	.align		4
        /*0000*/ 	.byte	0x04, 0x2f
        /*0002*/ 	.short	(.L_15 - .L_14)
	.align		4
.L_14:
        /*0004*/ 	.word	index@(_ZN7cutlass13device_kernelINS_4gemm6kernel13GemmUniversalIN4cute5tupleIJiiiiEEENS1_10collective13CollectiveMmaINS1_34MainloopSm90TmaGmmaWarpSpecializedILi3ENS5_IJNS4_1CILi2EEENSA_ILi1EEESC_EEENS1_35KernelTmaWarpSpecializedCooperativeEEENS5_IJNSA_ILi256EEENSA_ILi128EEENSA_ILi32EEEEEEaNS5_IJlSC_lEEEaSK_NS4_8TiledMMAINS4_8MMA_AtomIJNS4_4SM904GMMA27MMA_64x128x32_S32S8S8_SS_TNEEEENS4_6LayoutISD_NS5_IJSC_NSA_ILi0EEESS_EEEEENS5_IJNS4_10UnderscoreESV_SV_EEEEENS4_13SM90_TMA_LOADENS4_14ComposedLayoutINS4_7SwizzleILi1ELi4ELi3EEENS4_18smem_ptr_flag_bitsILi8EEENSR_INS5_IJNSA_ILi8EEESI_EEENS5_IJSI_SC_EEEEEEEvNS4_8identityENS4_23SM90_TMA_LOAD_MULTICASTES18_vS19_EENS_8epilogue10collective6detail29Sm90TmaWarpSpecializedAdapterINS1D_15DefaultEpilogueIaSK_SK_NS1C_6thread17LinearCombinationIaLi1EiiLNS1H_9ScaleType4KindE0ELNS_15FloatRoundStyleE2EaEENS1_15EpilogueDefaultEEEEEvvEEEEvNT_6ParamsE)
        /*0008*/ 	.word	0x000000a8


	//----- nvinfo : EIATTR_FRAME_SIZE
	.align		4
.L_15:
        /*000c*/ 	.byte	0x04, 0x11
        /*000e*/ 	.short	(.L_17 - .L_16)
	.align		4
.L_16:
        /*0010*/ 	.word	index@(_ZN7cutlass13device_kernelINS_4gemm6kernel13GemmUniversalIN4cute5tupleIJiiiiEEENS1_10collective13CollectiveMmaINS1_34MainloopSm90TmaGmmaWarpSpecializedILi3ENS5_IJNS4_1CILi2EEENSA_ILi1EEESC_EEENS1_35KernelTmaWarpSpecializedCooperativeEEENS5_IJNSA_ILi256EEENSA_ILi128EEENSA_ILi32EEEEEEaNS5_IJlSC_lEEEaSK_NS4_8TiledMMAINS4_8MMA_AtomIJNS4_4SM904GMMA27MMA_64x128x32_S32S8S8_SS_TNEEEENS4_6LayoutISD_NS5_IJSC_NSA_ILi0EEESS_EEEEENS5_IJNS4_10UnderscoreESV_SV_EEEEENS4_13SM90_TMA_LOADENS4_14ComposedLayoutINS4_7SwizzleILi1ELi4ELi3EEENS4_18smem_ptr_flag_bitsILi8EEENSR_INS5_IJNSA_ILi8EEESI_EEENS5_IJSI_SC_EEEEEEEvNS4_8identityENS4_23SM90_TMA_LOAD_MULTICASTES18_vS19_EENS_8epilogue10collective6detail29Sm90TmaWarpSpecializedAdapterINS1D_15DefaultEpilogueIaSK_SK_NS1C_6thread17LinearCombinationIaLi1EiiLNS1H_9ScaleType4KindE0ELNS_15FloatRoundStyleE2EaEENS1_15EpilogueDefaultEEEEEvvEEEEvNT_6ParamsE)
        /*0014*/ 	.word	0x00000000


	//----- nvinfo : EIATTR_MIN_STACK_SIZE
	.align		4
.L_17:
        /*0018*/ 	.byte	0x04, 0x12
        /*001a*/ 	.short	(.L_19 - .L_18)
	.align		4
.L_18:
        /*001c*/ 	.word	index@(_ZN7cutlass13device_kernelINS_4gemm6kernel13GemmUniversalIN4cute5tupleIJiiiiEEENS1_10collective13CollectiveMmaINS1_34MainloopSm90TmaGmmaWarpSpecializedILi3ENS5_IJNS4_1CILi2EEENSA_ILi1EEESC_EEENS1_35KernelTmaWarpSpecializedCooperativeEEENS5_IJNSA_ILi256EEENSA_ILi128EEENSA_ILi32EEEEEEaNS5_IJlSC_lEEEaSK_NS4_8TiledMMAINS4_8MMA_AtomIJNS4_4SM904GMMA27MMA_64x128x32_S32S8S8_SS_TNEEEENS4_6LayoutISD_NS5_IJSC_NSA_ILi0EEESS_EEEEENS5_IJNS4_10UnderscoreESV_SV_EEEEENS4_13SM90_TMA_LOADENS4_14ComposedLayoutINS4_7SwizzleILi1ELi4ELi3EEENS4_18smem_ptr_flag_bitsILi8EEENSR_INS5_IJNSA_ILi8EEESI_EEENS5_IJSI_SC_EEEEEEEvNS4_8identityENS4_23SM90_TMA_LOAD_MULTICASTES18_vS19_EENS_8epilogue10collective6detail29Sm90TmaWarpSpecializedAdapterINS1D_15DefaultEpilogueIaSK_SK_NS1C_6thread17LinearCombinationIaLi1EiiLNS1H_9ScaleType4KindE0ELNS_15FloatRoundStyleE2EaEENS1_15EpilogueDefaultEEEEEvvEEEEvNT_6ParamsE)
        /*0020*/ 	.word	0x00000000
.L_19:


//--------------------- .nv.compat                --------------------------
	.section	.nv.compat,"",@"SHT_CUDA_COMPAT_INFO"
	.align	4
        /*0000*/ 	.byte	0x02, 0x09, 0x01, 0x00, 0x02, 0x02, 0x04, 0x00, 0x02, 0x05, 0x05, 0x00, 0x03, 0x07, 0x01, 0x01
        /*0010*/ 	.byte	0x02, 0x03, 0x01, 0x00, 0x02, 0x06, 0x01, 0x00, 0x04, 0x0b, 0x08, 0x00, 0x00, 0x00, 0x00, 0x00
        /*0020*/ 	.byte	0x00, 0x00, 0x00, 0x00


//--------------------- .nv.info._ZN7cutlass13device_kernelINS_4gemm6kernel13GemmUniversalIN4cute5tupleIJiiiiEEENS1_10collective13CollectiveMmaINS1_34MainloopSm90TmaGmmaWarpSpecializedILi3ENS5_IJNS4_1CILi2EEENSA_ILi1EEESC_EEENS1_35KernelTmaWarpSpecializedCooperativeEEENS5_IJNSA_ILi256EEENSA_ILi128EEENSA_ILi32EEEEEEaNS5_IJlSC_lEEEaSK_NS4_8TiledMMAINS4_8MMA_AtomIJNS4_4SM904GMMA27MMA_64x128x32_S32S8S8_SS_TNEEEENS4_6LayoutISD_NS5_IJSC_NSA_ILi0EEESS_EEEEENS5_IJNS4_10UnderscoreESV_SV_EEEEENS4_13SM90_TMA_LOADENS4_14ComposedLayoutINS4_7SwizzleILi1ELi4ELi3EEENS4_18smem_ptr_flag_bitsILi8EEENSR_INS5_IJNSA_ILi8EEESI_EEENS5_IJSI_SC_EEEEEEEvNS4_8identityENS4_23SM90_TMA_LOAD_MULTICASTES18_vS19_EENS_8epilogue10collective6detail29Sm90TmaWarpSpecializedAdapterINS1D_15DefaultEpilogueIaSK_SK_NS1C_6thread17LinearCombinationIaLi1EiiLNS1H_9ScaleType4KindE0ELNS_15FloatRoundStyleE2EaEENS1_15EpilogueDefaultEEEEEvvEEEEvNT_6ParamsE --------------------------
	.section	.nv.info._ZN7cutlass13device_kernelINS_4gemm6kernel13GemmUniversalIN4cute5tupleIJiiiiEEENS1_10collective13CollectiveMmaINS1_34MainloopSm90TmaGmmaWarpSpecializedILi3ENS5_IJNS4_1CILi2EEENSA_ILi1EEESC_EEENS1_35KernelTmaWarpSpecializedCooperativeEEENS5_IJNSA_ILi256EEENSA_ILi128EEENSA_ILi32EEEEEEaNS5_IJlSC_lEEEaSK_NS4_8TiledMMAINS4_8MMA_AtomIJNS4_4SM904GMMA27MMA_64x128x32_S32S8S8_SS_TNEEEENS4_6LayoutISD_NS5_IJSC_NSA_ILi0EEESS_EEEEENS5_IJNS4_10UnderscoreESV_SV_EEEEENS4_13SM90_TMA_LOADENS4_14ComposedLayoutINS4_7SwizzleILi1ELi4ELi3EEENS4_18smem_ptr_flag_bitsILi8EEENSR_INS5_IJNSA_ILi8EEESI_EEENS5_IJSI_SC_EEEEEEEvNS4_8identityENS4_23SM90_TMA_LOAD_MULTICASTES18_vS19_EENS_8epilogue10collective6detail29Sm90TmaWarpSpecializedAdapterINS1D_15DefaultEpilogueIaSK_SK_NS1C_6thread17LinearCombinationIaLi1EiiLNS1H_9ScaleType4KindE0ELNS_15FloatRoundStyleE2EaEENS1_15EpilogueDefaultEEEEEvvEEEEvNT_6ParamsE,"",@"SHT_CUDA_INFO"
	.sectionflags	@""
	.align	4


	//----- nvinfo : EIATTR_CUDA_API_VERSION
	.align		4
        /*0000*/ 	.byte	0x04, 0x37
        /*0002*/ 	.short	(.L_21 - .L_20)
.L_20:
        /*0004*/ 	.word	0x00000082


	//----- nvinfo : EIATTR_KPARAM_INFO
	.align		4
.L_21:
        /*0008*/ 	.byte	0x04, 0x17
        /*000a*/ 	.short	(.L_23 - .L_22)
.L_22:
        /*000c*/ 	.word	0x00000000
        /*0010*/ 	.short	0x0000
        /*0012*/ 	.short	0x0070
        /*0014*/ 	.byte	0x00, 0xf0, 0x01, 0x10


	//----- nvinfo : EIATTR_SPARSE_MMA_MASK
	.align		4
.L_23:
        /*0018*/ 	.byte	0x03, 0x50
        /*001a*/ 	.short	0x0000


	//----- nvinfo : EIATTR_MAXREG_COUNT
	.align		4
        /*001c*/ 	.byte	0x03, 0x1b
        /*001e*/ 	.short	0x00a8


	//----- nvinfo : EIATTR_NUM_BARRIERS
	.align		4
        /*0020*/ 	.byte	0x02, 0x4c
        /*0022*/ 	.byte	0x01
	.zero		1


	//----- nvinfo : EIATTR_EXTERNS
	.align		4
        /*0024*/ 	.byte	0x04, 0x0f
        /*0026*/ 	.short	(.L_25 - .L_24)


	//   ....[0]....
	.align		4
.L_24:
        /*0028*/ 	.word	index@(__assertfail)


	//----- nvinfo : EIATTR_MERCURY_ISA_VERSION
	.align		4
.L_25:
        /*002c*/ 	.byte	0x03, 0x5f
        /*002e*/ 	.short	0x0101


	//----- nvinfo : EIATTR_INT_WARP_WIDE_INSTR_OFFSETS
	.align		4
        /*0030*/ 	.byte	0x04, 0x31
        /*0032*/ 	.short	(.L_27 - .L_26)


	//   ....[0]....
.L_26:
        /*0034*/ 	.word	0x00000460


	//   ....[1]....
        /*0038*/ 	.word	0x00000490


	//   ....[2]....
        /*003c*/ 	.word	0x00000650


	//----- nvinfo : EIATTR_COOP_GROUP_MASK_REGIDS
	.align		4
.L_27:
        /*0040*/ 	.byte	0x04, 0x29
        /*0042*/ 	.short	(.L_29 - .L_28)


	//   ....[0]....
.L_28:
        /*0044*/ 	.word	0xffffffff


	//   ....[1]....
        /*0048*/ 	.word	0xffffffff


	//   ....[2]....
        /*004c*/ 	.word	0xffffffff


	//   ....[3]....
        /*0050*/ 	.word	0xffffffff


	//   ....[4]....
        /*0054*/ 	.word	0xffffffff


	//   ....[5]....
        /*0058*/ 	.word	0xffffffff


	//----- nvinfo : EIATTR_COOP_GROUP_INSTR_OFFSETS
	.align		4
.L_29:
        /*005c*/ 	.byte	0x04, 0x28
        /*005e*/ 	.short	(.L_31 - .L_30)


	//   ....[0]....
.L_30:
        /*0060*/ 	.word	0x00000060


	//   ....[1]....
        /*0064*/ 	.word	0x00000070


	//   ....[2]....
        /*0068*/ 	.word	0x00000130


	//   ....[3]....
        /*006c*/ 	.word	0x000002b0


	//   ....[4]....
        /*0070*/ 	.word	0x000007d0


	//   ....[5]....
        /*0074*/ 	.word	0x00001210


	//----- nvinfo : EIATTR_REG_RECONFIG
	.align		4
.L_31:
        /*0078*/ 	.byte	0x01, 0x54
	.zero		2


	//----- nvinfo : EIATTR_SYSCALL_OFFSETS
	.align		4
        /*007c*/ 	.byte	0x04, 0x46
        /*007e*/ 	.short	(.L_33 - .L_32)


	//   ....[0]....
.L_32:
        /*0080*/ 	.word	0x000013e0


	//----- nvinfo : EIATTR_MBARRIER_INSTR_OFFSETS
	.align		4
.L_33:
        /*0084*/ 	.byte	0x04, 0x39
        /*0086*/ 	.short	(.L_35 - .L_34)


	//   ....[0]....
.L_34:
        /*0088*/ 	.word	0x00000230
        /*008c*/ 	.word	0x000000ff
        /*0090*/ 	.word	0x00000000
        /*0094*/ 	.short	0x0100
        /*0096*/ 	.byte	0x08
	.zero		1


	//   ....[1]....
        /*0098*/ 	.word	0x00000240
        /*009c*/ 	.word	0x000000ff
        /*00a0*/ 	.word	0x00000018
        /*00a4*/ 	.short	0x0100
        /*00a6*/ 	.byte	0x08
	.zero		1


	//   ....[2]....
        /*00a8*/ 	.word	0x00000250
        /*00ac*/ 	.word	0x000000ff
        /*00b0*/ 	.word	0x00000008
        /*00b4*/ 	.short	0x0100
        /*00b6*/ 	.byte	0x08
	.zero		1


	//   ....[3]....
        /*00b8*/ 	.word	0x00000260
        /*00bc*/ 	.word	0x000000ff
        /*00c0*/ 	.word	0x00000020
        /*00c4*/ 	.short	0x0100
        /*00c6*/ 	.byte	0x08
	.zero		1


	//   ....[4]....
        /*00c8*/ 	.word	0x00000270
        /*00cc*/ 	.word	0x000000ff
        /*00d0*/ 	.word	0x00000010
        /*00d4*/ 	.short	0x0100
        /*00d6*/ 	.byte	0x08
	.zero		1


	//   ....[5]....
        /*00d8*/ 	.word	0x00000280
        /*00dc*/ 	.word	0x000000ff
        /*00e0*/ 	.word	0x00000028
        /*00e4*/ 	.short	0x0100
        /*00e6*/ 	.byte	0x08
	.zero		1


	//   ....[6]....
        /*00e8*/ 	.word	0x000006d0
        /*00ec*/ 	.word	0x000000ff
        /*00f0*/ 	.word	0x00000040
        /*00f4*/ 	.short	0x0100
        /*00f6*/ 	.byte	0x06
	.zero		1


	//   ....[7]....
        /*00f8*/ 	.word	0x00000760
        /*00fc*/ 	.word	0x000000ff
        /*0100*/ 	.word	0x00000048
        /*0104*/ 	.short	0x0100
        /*0106*/ 	.byte	0x06
	.zero		1


	//   ....[8]....
        /*0108*/ 	.word	0x000014b0
        /*010c*/ 	.word	0x00000003
        /*0110*/ 	.word	0x00000000
        /*0114*/ 	.short	0x010a
        /*0116*/ 	.byte	0x3f
	.zero		1


	//   ....[9]....
        /*0118*/ 	.word	0x000014f0
        /*011c*/ 	.word	0x00000003
        /*0120*/ 	.word	0x00000000
        /*0124*/ 	.short	0x010a
        /*0126*/ 	.byte	0x3f
	.zero		1


	//   ....[10]....
        /*0128*/ 	.word	0x00001790
        /*012c*/ 	.word	0x00000005
        /*0130*/ 	.word	0x00000000
        /*0134*/ 	.short	0x010a
        /*0136*/ 	.byte	0x3f
	.zero		1


	//   ....[11]....
        /*0138*/ 	.word	0x000017d0
        /*013c*/ 	.word	0x00000005
        /*0140*/ 	.word	0x00000000
        /*0144*/ 	.short	0x010a
        /*0146*/ 	.byte	0x3f
	.zero		1


	//   ....[12]....
        /*0148*/ 	.word	0x00001910
        /*014c*/ 	.word	0x00000005
        /*0150*/ 	.word	0x00000000
        /*0154*/ 	.short	0x0101
        /*0156*/ 	.byte	0x3f
	.zero		1


	//   ....[13]....
        /*0158*/ 	.word	0x00001b30
        /*015c*/ 	.word	0x00000003
        /*0160*/ 	.word	0x00000000
        /*0164*/ 	.short	0x0101
        /*0166*/ 	.byte	0x3f
	.zero		1


	//   ....[14]....
        /*0168*/ 	.word	0x00009180
        /*016c*/ 	.word	0x00000017
        /*0170*/ 	.word	0x00000018
        /*0174*/ 	.short	0x010a
        /*0176*/ 	.byte	0x3f
	.zero		1


	//   ....[15]....
        /*0178*/ 	.word	0x000094f0
        /*017c*/ 	.word	0x00000003
        /*0180*/ 	.word	0x00000048
        /*0184*/ 	.short	0x0101
        /*0186*/ 	.byte	0x3f
	.zero		1


	//   ....[16]....
        /*0188*/ 	.word	0x00009c50
        /*018c*/ 	.word	0x00000007
        /*0190*/ 	.word	0x00000000
        /*0194*/ 	.short	0x010a
        /*0196*/ 	.byte	0x3f
	.zero		1


	//   ....[17]....
        /*0198*/ 	.word	0x00009cd0
        /*019c*/ 	.word	0x00000006
        /*01a0*/ 	.word	0x00000000
        /*01a4*/ 	.short	0x010a
        /*01a6*/ 	.byte	0x3f
	.zero		1


	//   ....[18]....
        /*01a8*/ 	.word	0x00009d60
        /*01ac*/ 	.word	0x00000003
        /*01b0*/ 	.word	0x00000000
        /*01b4*/ 	.short	0x010a
        /*01b6*/ 	.byte	0x3f
	.zero		1


	//   ....[19]....
        /*01b8*/ 	.word	0x00009dc0
        /*01bc*/ 	.word	0x00000003
        /*01c0*/ 	.word	0x00000000
        /*01c4*/ 	.short	0x010a
        /*01c6*/ 	.byte	0x3f
	.zero		1


	//   ....[20]....
        /*01c8*/ 	.word	0x00009e10
        /*01cc*/ 	.word	0x00000005
        /*01d0*/ 	.word	0x00000000
        /*01d4*/ 	.short	0x010a
        /*01d6*/ 	.byte	0x3f
	.zero		1


	//   ....[21]....
        /*01d8*/ 	.word	0x00009ee0
        /*01dc*/ 	.word	0x00000017
        /*01e0*/ 	.word	0x00000018
        /*01e4*/ 	.short	0x010a
        /*01e6*/ 	.byte	0x3f
	.zero		1


	//   ....[22]....
        /*01e8*/ 	.word	0x00009fb0
        /*01ec*/ 	.word	0x00000007
        /*01f0*/ 	.word	0x00000000
        /*01f4*/ 	.short	0x010a
        /*01f6*/ 	.byte	0x3f
	.zero		1


	//   ....[23]....
        /*01f8*/ 	.word	0x0000a000
        /*01fc*/ 	.word	0x00000006
        /*0200*/ 	.word	0x00000000
        /*0204*/ 	.short	0x010a
        /*0206*/ 	.byte	0x3f
	.zero		1


	//----- nvinfo : EIATTR_NUM_MBARRIERS
	.align		4
.L_35:
        /*0208*/ 	.byte	0x03, 0x38
        /*020a*/ 	.short	0x0008


	//----- nvinfo : EIATTR_EXIT_INSTR_OFFSETS
	.align		4
        /*020c*/ 	.byte	0x04, 0x1c
        /*020e*/ 	.short	(.L_37 - .L_36)


	//   ....[0]....
.L_36:
        /*0210*/ 	.word	0x00000930


	//   ....[1]....
        /*0214*/ 	.word	0x00001150


	//   ....[2]....
        /*0218*/ 	.word	0x00008880


	//   ....[3]....
        /*021c*/ 	.word	0x00008de0


	//   ....[4]....
        /*0220*/ 	.word	0x00009db0


	//----- nvinfo : EIATTR_MAX_THREADS
	.align		4
.L_37:
        /*0224*/ 	.byte	0x04, 0x05
        /*0226*/ 	.short	(.L_39 - .L_38)
.L_38:
        /*0228*/ 	.word	0x00000180
        /*022c*/ 	.word	0x00000001
        /*0230*/ 	.word	0x00000001


	//----- nvinfo : EIATTR_CRS_STACK_SIZE
	.align		4
.L_39:
        /*0234*/ 	.byte	0x04, 0x1e
        /*0236*/ 	.short	(.L_41 - .L_40)
.L_40:
        /*0238*/ 	.word	0x00000000


	//----- nvinfo : EIATTR_CBANK_PARAM_SIZE
	.align		4
.L_41:
        /*023c*/ 	.byte	0x03, 0x19
        /*023e*/ 	.short	0x0470


	//----- nvinfo : EIATTR_PARAM_CBANK
	.align		4
        /*0240*/ 	.byte	0x04, 0x0a
        /*0242*/ 	.short	(.L_43 - .L_42)
	.align		4
.L_42:
        /*0244*/ 	.word	index@(.nv.constant0._ZN7cutlass13device_kernelINS_4gemm6kernel13GemmUniversalIN4cute5tupleIJiiiiEEENS1_10collective13CollectiveMmaINS1_34MainloopSm90TmaGmmaWarpSpecializedILi3ENS5_IJNS4_1CILi2EEENSA_ILi1EEESC_EEENS1_35KernelTmaWarpSpecializedCooperativeEEENS5_IJNSA_ILi256EEENSA_ILi128EEENSA_ILi32EEEEEEaNS5_IJlSC_lEEEaSK_NS4_8TiledMMAINS4_8MMA_AtomIJNS4_4SM904GMMA27MMA_64x128x32_S32S8S8_SS_TNEEEENS4_6LayoutISD_NS5_IJSC_NSA_ILi0EEESS_EEEEENS5_IJNS4_10UnderscoreESV_SV_EEEEENS4_13SM90_TMA_LOADENS4_14ComposedLayoutINS4_7SwizzleILi1ELi4ELi3EEENS4_18smem_ptr_flag_bitsILi8EEENSR_INS5_IJNSA_ILi8EEESI_EEENS5_IJSI_SC_EEEEEEEvNS4_8identityENS4_23SM90_TMA_LOAD_MULTICASTES18_vS19_EENS_8epilogue10collective6detail29Sm90TmaWarpSpecializedAdapterINS1D_15DefaultEpilogueIaSK_SK_NS1C_6thread17LinearCombinationIaLi1EiiLNS1H_9ScaleType4KindE0ELNS_15FloatRoundStyleE2EaEENS1_15EpilogueDefaultEEEEEvvEEEEvNT_6ParamsE)
        /*0248*/ 	.short	0x0210
        /*024a*/ 	.short	0x0470


	//----- nvinfo : EIATTR_SW_WAR
	.align		4
.L_43:
        /*024c*/ 	.byte	0x04, 0x36
        /*024e*/ 	.short	(.L_45 - .L_44)
.L_44:
        /*0250*/ 	.word	0x00000008
.L_45:


//--------------------- .nv.callgraph             --------------------------
	.section	.nv.callgraph,"",@"SHT_CUDA_CALLGRAPH"
	.align	4
	.sectionentsize	8
	.align		4
        /*0000*/ 	.word	0x00000000
	.align		4
        /*0004*/ 	.word	0xffffffff
	.align		4
        /*0008*/ 	.word	index@(_ZN7cutlass13device_kernelINS_4gemm6kernel13GemmUniversalIN4cute5tupleIJiiiiEEENS1_10collective13CollectiveMmaINS1_34MainloopSm90TmaGmmaWarpSpecializedILi3ENS5_IJNS4_1CILi2EEENSA_ILi1EEESC_EEENS1_35KernelTmaWarpSpecializedCooperativeEEENS5_IJNSA_ILi256EEENSA_ILi128EEENSA_ILi32EEEEEEaNS5_IJlSC_lEEEaSK_NS4_8TiledMMAINS4_8MMA_AtomIJNS4_4SM904GMMA27MMA_64x128x32_S32S8S8_SS_TNEEEENS4_6LayoutISD_NS5_IJSC_NSA_ILi0EEESS_EEEEENS5_IJNS4_10UnderscoreESV_SV_EEEEENS4_13SM90_TMA_LOADENS4_14ComposedLayoutINS4_7SwizzleILi1ELi4ELi3EEENS4_18smem_ptr_flag_bitsILi8EEENSR_INS5_IJNSA_ILi8EEESI_EEENS5_IJSI_SC_EEEEEEEvNS4_8identityENS4_23SM90_TMA_LOAD_MULTICASTES18_vS19_EENS_8epilogue10collective6detail29Sm90TmaWarpSpecializedAdapterINS1D_15DefaultEpilogueIaSK_SK_NS1C_6thread17LinearCombinationIaLi1EiiLNS1H_9ScaleType4KindE0ELNS_15FloatRoundStyleE2EaEENS1_15EpilogueDefaultEEEEEvvEEEEvNT_6ParamsE)
	.align		4
        /*000c*/ 	.word	index@(__assertfail)
	.align		4
        /*0010*/ 	.word	0x00000000
	.align		4
        /*0014*/ 	.word	0xfffffffe
	.align		4
        /*0018*/ 	.word	0x00000000
	.align		4
        /*001c*/ 	.word	0xfffffffd
	.align		4
        /*0020*/ 	.word	0x00000000
	.align		4
        /*0024*/ 	.word	0xfffffffc


//--------------------- .nv.constant4             --------------------------
	.section	.nv.constant4,"a",@progbits
	.align	8
	.align		8
.nv.constant4:
        /*0000*/ 	.dword	__assertfail
	.align		8
        /*0008*/ 	.dword	__unnamed_1
	.align		8
        /*0010*/ 	.dword	_ZN39_INTERNAL_9376f0ee_4_k_cu_5a9c8899_70994cuda3std3__45__cpo5beginE
	.align		8
        /*0018*/ 	.dword	_ZN39_INTERNAL_9376f0ee_4_k_cu_5a9c8899_70994cuda3std3__45__cpo3endE
	.align		8
        /*0020*/ 	.dword	_ZN39_INTERNAL_9376f0ee_4_k_cu_5a9c8899_70994cuda3std3__45__cpo6cbeginE
	.align		8
        /*0028*/ 	.dword	_ZN39_INTERNAL_9376f0ee_4_k_cu_5a9c8899_70994cuda3std3__45__cpo4cendE
	.align		8
        /*0030*/ 	.dword	_ZN39_INTERNAL_9376f0ee_4_k_cu_5a9c8899_70994cuda3std3__441_GLOBAL__N__9376f0ee_4_k_cu_5a9c8899_70996ignoreE
	.align		8
        /*0038*/ 	.dword	_ZN39_INTERNAL_9376f0ee_4_k_cu_5a9c8899_70994cuda3std3__419piecewise_constructE
	.align		8
        /*0040*/ 	.dword	_ZN39_INTERNAL_9376f0ee_4_k_cu_5a9c8899_70994cuda3std3__48in_placeE
	.align		8
        /*0048*/ 	.dword	_ZN39_INTERNAL_9376f0ee_4_k_cu_5a9c8899_70994cuda3std6ranges3__45__cpo4swapE
	.align		8
        /*0050*/ 	.dword	_ZN39_INTERNAL_9376f0ee_4_k_cu_5a9c8899_70994cuda3std6ranges3__45__cpo9iter_moveE
	.align		8
        /*0058*/ 	.dword	_ZN39_INTERNAL_9376f0ee_4_k_cu_5a9c8899_70994cute7productE
	.align		8
        /*0060*/ 	.dword	_ZN39_INTERNAL_9376f0ee_4_k_cu_5a9c8899_70994cute1_E
	.align		8
        /*0068*/ 	.dword	$str$22
	.align		8
        /*0070*/ 	.dword	$str$23


//--------------------- .text._ZN7cutlass13device_kernelINS_4gemm6kernel13GemmUniversalIN4cute5tupleIJiiiiEEENS1_10collective13CollectiveMmaINS1_34MainloopSm90TmaGmmaWarpSpecializedILi3ENS5_IJNS4_1CILi2EEENSA_ILi1EEESC_EEENS1_35KernelTmaWarpSpecializedCooperativeEEENS5_IJNSA_ILi256EEENSA_ILi128EEENSA_ILi32EEEEEEaNS5_IJlSC_lEEEaSK_NS4_8TiledMMAINS4_8MMA_AtomIJNS4_4SM904GMMA27MMA_64x128x32_S32S8S8_SS_TNEEEENS4_6LayoutISD_NS5_IJSC_NSA_ILi0EEESS_EEEEENS5_IJNS4_10UnderscoreESV_SV_EEEEENS4_13SM90_TMA_LOADENS4_14ComposedLayoutINS4_7SwizzleILi1ELi4ELi3EEENS4_18smem_ptr_flag_bitsILi8EEENSR_INS5_IJNSA_ILi8EEESI_EEENS5_IJSI_SC_EEEEEEEvNS4_8identityENS4_23SM90_TMA_LOAD_MULTICASTES18_vS19_EENS_8epilogue10collective6detail29Sm90TmaWarpSpecializedAdapterINS1D_15DefaultEpilogueIaSK_SK_NS1C_6thread17LinearCombinationIaLi1EiiLNS1H_9ScaleType4KindE0ELNS_15FloatRoundStyleE2EaEENS1_15EpilogueDefaultEEEEEvvEEEEvNT_6ParamsE --------------------------
	.section	.text._ZN7cutlass13device_kernelINS_4gemm6kernel13GemmUniversalIN4cute5tupleIJiiiiEEENS1_10collective13CollectiveMmaINS1_34MainloopSm90TmaGmmaWarpSpecializedILi3ENS5_IJNS4_1CILi2EEENSA_ILi1EEESC_EEENS1_35KernelTmaWarpSpecializedCooperativeEEENS5_IJNSA_ILi256EEENSA_ILi128EEENSA_ILi32EEEEEEaNS5_IJlSC_lEEEaSK_NS4_8TiledMMAINS4_8MMA_AtomIJNS4_4SM904GMMA27MMA_64x128x32_S32S8S8_SS_TNEEEENS4_6LayoutISD_NS5_IJSC_NSA_ILi0EEESS_EEEEENS5_IJNS4_10UnderscoreESV_SV_EEEEENS4_13SM90_TMA_LOADENS4_14ComposedLayoutINS4_7SwizzleILi1ELi4ELi3EEENS4_18smem_ptr_flag_bitsILi8EEENSR_INS5_IJNSA_ILi8EEESI_EEENS5_IJSI_SC_EEEEEEEvNS4_8identityENS4_23SM90_TMA_LOAD_MULTICASTES18_vS19_EENS_8epilogue10collective6detail29Sm90TmaWarpSpecializedAdapterINS1D_15DefaultEpilogueIaSK_SK_NS1C_6thread17LinearCombinationIaLi1EiiLNS1H_9ScaleType4KindE0ELNS_15FloatRoundStyleE2EaEENS1_15EpilogueDefaultEEEEEvvEEEEvNT_6ParamsE,"ax",@progbits
	.align	128
.text._ZN7cutlass13device_kernelINS_4gemm6kernel13GemmUniversalIN4cute5tupleIJiiiiEEENS1_10collective13CollectiveMmaINS1_34MainloopSm90TmaGmmaWarpSpecializedILi3ENS5_IJNS4_1CILi2EEENSA_ILi1EEESC_EEENS1_35KernelTmaWarpSpecializedCooperativeEEENS5_IJNSA_ILi256EEENSA_ILi128EEENSA_ILi32EEEEEEaNS5_IJlSC_lEEEaSK_NS4_8TiledMMAINS4_8MMA_AtomIJNS4_4SM904GMMA27MMA_64x128x32_S32S8S8_SS_TNEEEENS4_6LayoutISD_NS5_IJSC_NSA_ILi0EEESS_EEEEENS5_IJNS4_10UnderscoreESV_SV_EEEEENS4_13SM90_TMA_LOADENS4_14ComposedLayoutINS4_7SwizzleILi1ELi4ELi3EEENS4_18smem_ptr_flag_bitsILi8EEENSR_INS5_IJNSA_ILi8EEESI_EEENS5_IJSI_SC_EEEEEEEvNS4_8identityENS4_23SM90_TMA_LOAD_MULTICASTES18_vS19_EENS_8epilogue10collective6detail29Sm90TmaWarpSpecializedAdapterINS1D_15DefaultEpilogueIaSK_SK_NS1C_6thread17LinearCombinationIaLi1EiiLNS1H_9ScaleType4KindE0ELNS_15FloatRoundStyleE2EaEENS1_15EpilogueDefaultEEEEEvvEEEEvNT_6ParamsE:
        .type           _ZN7cutlass13device_kernelINS_4gemm6kernel13GemmUniversalIN4cute5tupleIJiiiiEEENS1_10collective13CollectiveMmaINS1_34MainloopSm90TmaGmmaWarpSpecializedILi3ENS5_IJNS4_1CILi2EEENSA_ILi1EEESC_EEENS1_35KernelTmaWarpSpecializedCooperativeEEENS5_IJNSA_ILi256EEENSA_ILi128EEENSA_ILi32EEEEEEaNS5_IJlSC_lEEEaSK_NS4_8TiledMMAINS4_8MMA_AtomIJNS4_4SM904GMMA27MMA_64x128x32_S32S8S8_SS_TNEEEENS4_6LayoutISD_NS5_IJSC_NSA_ILi0EEESS_EEEEENS5_IJNS4_10UnderscoreESV_SV_EEEEENS4_13SM90_TMA_LOADENS4_14ComposedLayoutINS4_7SwizzleILi1ELi4ELi3EEENS4_18smem_ptr_flag_bitsILi8EEENSR_INS5_IJNSA_ILi8EEESI_EEENS5_IJSI_SC_EEEEEEEvNS4_8identityENS4_23SM90_TMA_LOAD_MULTICASTES18_vS19_EENS_8epilogue10collective6detail29Sm90TmaWarpSpecializedAdapterINS1D_15DefaultEpilogueIaSK_SK_NS1C_6thread17LinearCombinationIaLi1EiiLNS1H_9ScaleType4KindE0ELNS_15FloatRoundStyleE2EaEENS1_15EpilogueDefaultEEEEEvvEEEEvNT_6ParamsE,@function
        .size           _ZN7cutlass13device_kernelINS_4gemm6kernel13GemmUniversalIN4cute5tupleIJiiiiEEENS1_10collective13CollectiveMmaINS1_34MainloopSm90TmaGmmaWarpSpecializedILi3ENS5_IJNS4_1CILi2EEENSA_ILi1EEESC_EEENS1_35KernelTmaWarpSpecializedCooperativeEEENS5_IJNSA_ILi256EEENSA_ILi128EEENSA_ILi32EEEEEEaNS5_IJlSC_lEEEaSK_NS4_8TiledMMAINS4_8MMA_AtomIJNS4_4SM904GMMA27MMA_64x128x32_S32S8S8_SS_TNEEEENS4_6LayoutISD_NS5_IJSC_NSA_ILi0EEESS_EEEEENS5_IJNS4_10UnderscoreESV_SV_EEEEENS4_13SM90_TMA_LOADENS4_14ComposedLayoutINS4_7SwizzleILi1ELi4ELi3EEENS4_18smem_ptr_flag_bitsILi8EEENSR_INS5_IJNSA_ILi8EEESI_EEENS5_IJSI_SC_EEEEEEEvNS4_8identityENS4_23SM90_TMA_LOAD_MULTICASTES18_vS19_EENS_8epilogue10collective6detail29Sm90TmaWarpSpecializedAdapterINS1D_15DefaultEpilogueIaSK_SK_NS1C_6thread17LinearCombinationIaLi1EiiLNS1H_9ScaleType4KindE0ELNS_15FloatRoundStyleE2EaEENS1_15EpilogueDefaultEEEEEvvEEEEvNT_6ParamsE,(.L_x_329 - _ZN7cutlass13device_kernelINS_4gemm6kernel13GemmUniversalIN4cute5tupleIJiiiiEEENS1_10collective13CollectiveMmaINS1_34MainloopSm90TmaGmmaWarpSpecializedILi3ENS5_IJNS4_1CILi2EEENSA_ILi1EEESC_EEENS1_35KernelTmaWarpSpecializedCooperativeEEENS5_IJNSA_ILi256EEENSA_ILi128EEENSA_ILi32EEEEEEaNS5_IJlSC_lEEEaSK_NS4_8TiledMMAINS4_8MMA_AtomIJNS4_4SM904GMMA27MMA_64x128x32_S32S8S8_SS_TNEEEENS4_6LayoutISD_NS5_IJSC_NSA_ILi0EEESS_EEEEENS5_IJNS4_10UnderscoreESV_SV_EEEEENS4_13SM90_TMA_LOADENS4_14ComposedLayoutINS4_7SwizzleILi1ELi4ELi3EEENS4_18smem_ptr_flag_bitsILi8EEENSR_INS5_IJNSA_ILi8EEESI_EEENS5_IJSI_SC_EEEEEEEvNS4_8identityENS4_23SM90_TMA_LOAD_MULTICASTES18_vS19_EENS_8epilogue10collective6detail29Sm90TmaWarpSpecializedAdapterINS1D_15DefaultEpilogueIaSK_SK_NS1C_6thread17LinearCombinationIaLi1EiiLNS1H_9ScaleType4KindE0ELNS_15FloatRoundStyleE2EaEENS1_15EpilogueDefaultEEEEEvvEEEEvNT_6ParamsE)
        .other          _ZN7cutlass13device_kernelINS_4gemm6kernel13GemmUniversalIN4cute5tupleIJiiiiEEENS1_10collective13CollectiveMmaINS1_34MainloopSm90TmaGmmaWarpSpecializedILi3ENS5_IJNS4_1CILi2EEENSA_ILi1EEESC_EEENS1_35KernelTmaWarpSpecializedCooperativeEEENS5_IJNSA_ILi256EEENSA_ILi128EEENSA_ILi32EEEEEEaNS5_IJlSC_lEEEaSK_NS4_8TiledMMAINS4_8MMA_AtomIJNS4_4SM904GMMA27MMA_64x128x32_S32S8S8_SS_TNEEEENS4_6LayoutISD_NS5_IJSC_NSA_ILi0EEESS_EEEEENS5_IJNS4_10UnderscoreESV_SV_EEEEENS4_13SM90_TMA_LOADENS4_14ComposedLayoutINS4_7SwizzleILi1ELi4ELi3EEENS4_18smem_ptr_flag_bitsILi8EEENSR_INS5_IJNSA_ILi8EEESI_EEENS5_IJSI_SC_EEEEEEEvNS4_8identityENS4_23SM90_TMA_LOAD_MULTICASTES18_vS19_EENS_8epilogue10collective6detail29Sm90TmaWarpSpecializedAdapterINS1D_15DefaultEpilogueIaSK_SK_NS1C_6thread17LinearCombinationIaLi1EiiLNS1H_9ScaleType4KindE0ELNS_15FloatRoundStyleE2EaEENS1_15EpilogueDefaultEEEEEvvEEEEvNT_6ParamsE,@"STO_CUDA_ENTRY STV_DEFAULT"
_ZN7cutlass13device_kernelINS_4gemm6kernel13GemmUniversalIN4cute5tupleIJiiiiEEENS1_10collective13CollectiveMmaINS1_34MainloopSm90TmaGmmaWarpSpecializedILi3ENS5_IJNS4_1CILi2EEENSA_ILi1EEESC_EEENS1_35KernelTmaWarpSpecializedCooperativeEEENS5_IJNSA_ILi256EEENSA_ILi128EEENSA_ILi32EEEEEEaNS5_IJlSC_lEEEaSK_NS4_8TiledMMAINS4_8MMA_AtomIJNS4_4SM904GMMA27MMA_64x128x32_S32S8S8_SS_TNEEEENS4_6LayoutISD_NS5_IJSC_NSA_ILi0EEESS_EEEEENS5_IJNS4_10UnderscoreESV_SV_EEEEENS4_13SM90_TMA_LOADENS4_14ComposedLayoutINS4_7SwizzleILi1ELi4ELi3EEENS4_18smem_ptr_flag_bitsILi8EEENSR_INS5_IJNSA_ILi8EEESI_EEENS5_IJSI_SC_EEEEEEEvNS4_8identityENS4_23SM90_TMA_LOAD_MULTICASTES18_vS19_EENS_8epilogue10collective6detail29Sm90TmaWarpSpecializedAdapterINS1D_15DefaultEpilogueIaSK_SK_NS1C_6thread17LinearCombinationIaLi1EiiLNS1H_9ScaleType4KindE0ELNS_15FloatRoundStyleE2EaEENS1_15EpilogueDefaultEEEEEvvEEEEvNT_6ParamsE:
[----:B------:R-:W0:Y:S01]  /*0000*/  LDC R1, c[0x0][0x28] ;  /* 0x00000a00ff017b82 */ /* 0x000e220000000800 */
[----:B------:R-:W1:Y:S01]  /*0010*/  S2R R18, SR_TID.X ;  /* 0x0000000000127919 */ /* 0x000e620000002100 */
[----:B------:R-:W-:Y:S01]  /*0020*/  ELECT P0, URZ, PT ;  /* 0x00000000003f782f */ /* 0x000fe20003800000 */
[----:B------:R-:W-:Y:S01]  /*0030*/  BSSY B0, `(.L_x_0) ;  /* 0x000000f000007945 */ /* 0x000fe20003800000 */
[--C-:B-1----:R-:W-:Y:S02]  /*0040*/  SHF.R.U32.HI R0, RZ, 0x5, R18.reuse ;  /* 0x00000005ff007819 */ /* 0x102fe40000011612 */
[----:B------:R-:W-:-:S03]  /*0050*/  SHF.R.U32.HI R3, RZ, 0x7, R18 ;  /* 0x00000007ff037819 */ /* 0x000fc60000011612 */
[----:B------:R-:W1:Y:S04]  /*0060*/  SHFL.IDX PT, R2, R0, RZ, 0x1f ;  /* 0x00001fff00027589 */ /* 0x000e6800000e0000 */
[----:B------:R2:W3:Y:S01]  /*0070*/  SHFL.IDX PT, R5, R3, RZ, 0x1f ;  /* 0x00001fff03057589 */ /* 0x0004e200000e0000 */
[----:B-1----:R-:W-:-:S13]  /*0080*/  ISETP.NE.OR P0, PT, R2, RZ, !P0 ;  /* 0x000000ff0200720c */ /* 0x002fda0004705670 */
[----:B0-23--:R-:W-:Y:S05]  /*0090*/  @P0 BRA `(.L_x_1) ;  /* 0x0000000000200947 */ /* 0x00dfea0003800000 */
[----:B------:R-:W-:Y:S02]  /*00a0*/  ULDC.64 UR4, c[0x0][0x198] ;  /* 0x0000660000047ab9 */ /* 0x000fe40000000a00 */
[----:B------:R-:W-:Y:S02]  /*00b0*/  UIADD3 UR6, UP0, UR4, 0xf0, URZ ;  /* 0x000000f004067890 */ /* 0x000fe4000ff1e03f */
[----:B------:R-:W-:Y:S02]  /*00c0*/  UIADD3 UR4, UP1, UR4, 0x1f0, URZ ;  /* 0x000001f004047890 */ /* 0x000fe4000ff3e03f */
[----:B------:R-:W-:Y:S02]  /*00d0*/  UIADD3.X UR7, URZ, UR5, URZ, UP0, !UPT ;  /* 0x000000053f077290 */ /* 0x000fe400087fe43f */
[----:B------:R-:W-:-:S07]  /*00e0*/  UIADD3.X UR5, URZ, UR5, URZ, UP1, !UPT ;  /* 0x000000053f057290 */ /* 0x000fce0008ffe43f */
[----:B------:R0:W-:Y:S02]  /*00f0*/  UTMACCTL.PF [UR6] ;  /* 0x00000000060079b9 */ /* 0x0001e40008040000 */
[----:B------:R0:W-:Y:S02]  /*0100*/  UTMACCTL.PF [UR4] ;  /* 0x00000000040079b9 */ /* 0x0001e40008040000 */
[----:B0-----:R-:W-:Y:S01]  /*0110*/  NOP ;  /* 0x0000000000007918 */ /* 0x001fe20000000000 */
.L_x_1:
[----:B------:R-:W-:Y:S05]  /*0120*/  BSYNC B0 ;  /* 0x0000000000007941 */ /* 0x000fea0003800000 */
.L_x_0:
[----:B------:R-:W0:Y:S02]  /*0130*/  SHFL.IDX PT, R3, R0, RZ, 0x1f ;  /* 0x00001fff00037589 */ /* 0x000e2400000e0000 */
[----:B0-----:R-:W-:-:S13]  /*0140*/  ISETP.NE.AND P0, PT, R3, RZ, PT ;  /* 0x000000ff0300720c */ /* 0x001fda0003f05270 */
[----:B------:R-:W-:Y:S05]  /*0150*/  @P0 BRA `(.L_x_2) ;  /* 0x0000000000500947 */ /* 0x000fea0003800000 */
[----:B------:R-:W0:Y:S01]  /*0160*/  S2UR UR8, SR_CgaCtaId ;  /* 0x00000000000879c3 */ /* 0x000e220000008800 */
[----:B------:R-:W-:Y:S01]  /*0170*/  UMOV UR4, 0x400 ;  /* 0x0000040000047882 */ /* 0x000fe20000000000 */
[----:B------:R-:W-:Y:S01]  /*0180*/  UMOV UR5, 0x1 ;  /* 0x0000000100057882 */ /* 0x000fe20000000000 */
[----:B------:R-:W-:Y:S01]  /*0190*/  UMOV UR6, 0x4 ;  /* 0x0000000400067882 */ /* 0x000fe20000000000 */
[----:B------:R-:W-:Y:S01]  /*01a0*/  ELECT P0, URZ, PT ;  /* 0x00000000003f782f */ /* 0x000fe20003800000 */
[----:B------:R-:W-:-:S04]  /*01b0*/  UIADD3 UR6, -UR6, 0x100000, URZ ;  /* 0x0010000006067890 */ /* 0x000fc8000fffe13f */
[----:B------:R-:W-:Y:S02]  /*01c0*/  USHF.L.U32 UR7, UR6, 0xb, URZ ;  /* 0x0000000b06077899 */ /* 0x000fe4000800063f */
[----:B------:R-:W-:Y:S02]  /*01d0*/  USHF.L.U32 UR6, UR6, 0x1, URZ ;  /* 0x0000000106067899 */ /* 0x000fe4000800063f */
[----:B0-----:R-:W-:Y:S02]  /*01e0*/  ULEA UR8, UR8, UR4, 0x18 ;  /* 0x0000000408087291 */ /* 0x001fe4000f8ec03f */
[----:B------:R-:W-:-:S04]  /*01f0*/  UIADD3 UR4, -UR5, 0x100000, URZ ;  /* 0x0010000005047890 */ /* 0x000fc8000fffe13f */
[----:B------:R-:W-:Y:S02]  /*0200*/  USHF.L.U32 UR5, UR4, 0xb, URZ ;  /* 0x0000000b04057899 */ /* 0x000fe4000800063f */
[----:B------:R-:W-:Y:S01]  /*0210*/  USHF.L.U32 UR4, UR4, 0x1, URZ ;  /* 0x0000000104047899 */ /* 0x000fe2000800063f */
[----:B------:R-:W0:Y:S11]  /*0220*/  FENCE.VIEW.ASYNC.S ;  /* 0x00000000000073c6 */ /* 0x000e360000000000 */
[----:B0-----:R0:W1:Y:S01]  /*0230*/  SYNCS.EXCH.64 URZ, [UR8], UR4 ;  /* 0x00000004083f75b2 */ /* 0x0010620008000100 */
[----:B------:R0:W2:Y:S01]  /*0240*/  SYNCS.EXCH.64 URZ, [UR8+0x18], UR6 ;  /* 0x00001806083f75b2 */ /* 0x0000a20008000100 */
[----:B------:R0:W3:Y:S01]  /*0250*/  SYNCS.EXCH.64 URZ, [UR8+0x8], UR4 ;  /* 0x00000804083f75b2 */ /* 0x0000e20008000100 */
[----:B------:R0:W4:Y:S01]  /*0260*/  SYNCS.EXCH.64 URZ, [UR8+0x20], UR6 ;  /* 0x00002006083f75b2 */ /* 0x0001220008000100 */
[----:B------:R0:W0:Y:S01]  /*0270*/  SYNCS.EXCH.64 URZ, [UR8+0x10], UR4 ;  /* 0x00001004083f75b2 */ /* 0x0000220008000100 */
[----:B------:R0:W0:Y:S01]  /*0280*/  SYNCS.EXCH.64 URZ, [UR8+0x28], UR6 ;  /* 0x00002806083f75b2 */ /* 0x0000220008000100 */
[----:B------:R-:W-:Y:S01]  /*0290*/  NOP ;  /* 0x0000000000007918 */ /* 0x000fe20000000000 */
.L_x_2:
[----:B------:R-:W-:Y:S01]  /*02a0*/  SHF.R.S32.HI R7, RZ, 0x1f, R18 ;  /* 0x0000001fff077819 */ /* 0x000fe20000011412 */
[----:B------:R-:W5:Y:S01]  /*02b0*/  SHFL.IDX PT, R0, R0, RZ, 0x1f ;  /* 0x00001fff00007589 */ /* 0x000f6200000e0000 */
[----:B0-----:R-:W0:Y:S01]  /*02c0*/  S2UR UR8, SR_CTAID.X ;  /* 0x00000000000879c3 */ /* 0x001e220000002500 */
[----:B------:R-:W-:Y:S02]  /*02d0*/  ELECT P0, URZ, PT ;  /* 0x00000000003f782f */ /* 0x000fe40003800000 */
[----:B------:R-:W-:Y:S01]  /*02e0*/  LEA.HI R7, R7, R18, RZ, 0x7 ;  /* 0x0000001207077211 */ /* 0x000fe200078f38ff */
[----:B------:R-:W1:Y:S01]  /*02f0*/  S2R R4, SR_CTAID.Y ;  /* 0x0000000000047919 */ /* 0x000e620000002600 */
[----:B------:R-:W-:Y:S01]  /*0300*/  SHF.R.S32.HI R8, RZ, 0x1f, R3 ;  /* 0x0000001fff087819 */ /* 0x000fe20000011403 */
[----:B------:R-:W-:Y:S01]  /*0310*/  ULDC UR4, c[0x0][0x150] ;  /* 0x0000540000047ab9 */ /* 0x000fe20000000800 */
[----:B------:R-:W-:Y:S01]  /*0320*/  LOP3.LUT R7, R7, 0xffffff80, RZ, 0xc0, !PT ;  /* 0xffffff8007077812 */ /* 0x000fe200078ec0ff */
[----:B------:R-:W-:Y:S01]  /*0330*/  NOP ;  /* 0x0000000000007918 */ /* 0x000fe20000000000 */
[----:B------:R-:W-:Y:S01]  /*0340*/  LEA.HI R8, R8, R3, RZ, 0x2 ;  /* 0x0000000308087211 */ /* 0x000fe200078f10ff */
[----:B------:R-:W2:Y:S01]  /*0350*/  LDC R10, c[0x0][0x144] ;  /* 0x00005100ff0a7b82 */ /* 0x000ea20000000800 */
[----:B------:R-:W-:Y:S01]  /*0360*/  NOP ;  /* 0x0000000000007918 */ /* 0x000fe20000000000 */
[----:B------:R-:W-:Y:S01]  /*0370*/  IMAD.IADD R6, R18, 0x1, -R7 ;  /* 0x0000000112067824 */ /* 0x000fe200078e0a07 */
[----:B------:R-:W-:Y:S01]  /*0380*/  LOP3.LUT R8, R8, 0x3ffffffc, RZ, 0xc0, !PT ;  /* 0x3ffffffc08087812 */ /* 0x000fe200078ec0ff */
[----:B------:R-:W-:Y:S01]  /*0390*/  IMAD.MOV.U32 R23, RZ, RZ, 0x1 ;  /* 0x00000001ff177424 */ /* 0x000fe200078e00ff */
[----:B------:R-:W-:-:S02]  /*03a0*/  ISETP.NE.AND P3, PT, R5, RZ, PT ;  /* 0x000000ff0500720c */ /* 0x000fc40003f65270 */
[----:B------:R-:W-:Y:S01]  /*03b0*/  SHF.R.S32.HI R7, RZ, 0x1f, R6 ;  /* 0x0000001fff077819 */ /* 0x000fe20000011406 */
[----:B------:R-:W-:Y:S01]  /*03c0*/  IMAD.IADD R8, R3, 0x1, -R8 ;  /* 0x0000000103087824 */ /* 0x000fe200078e0a08 */
[----:B------:R-:W3:Y:S02]  /*03d0*/  LDC R13, c[0x0][0x140] ;  /* 0x00005000ff0d7b82 */ /* 0x000ee40000000800 */
[----:B------:R-:W-:Y:S02]  /*03e0*/  LEA.HI R7, R7, R6, RZ, 0x3 ;  /* 0x0000000607077211 */ /* 0x000fe400078f18ff */
[----:B-----5:R-:W-:Y:S02]  /*03f0*/  ISETP.NE.OR P0, PT, R0, RZ, !P0 ;  /* 0x000000ff0000720c */ /* 0x020fe40004705670 */
[--C-:B------:R-:W-:Y:S02]  /*0400*/  SHF.R.S32.HI R0, RZ, 0x3, R7.reuse ;  /* 0x00000003ff007819 */ /* 0x100fe40000011407 */
[----:B------:R-:W-:-:S02]  /*0410*/  SHF.R.S32.HI R7, RZ, 0x1f, R7 ;  /* 0x0000001fff077819 */ /* 0x000fc40000011407 */
[----:B0-----:R-:W-:Y:S02]  /*0420*/  I2FP.F32.U32 R9, UR8 ;  /* 0x0000000800097c45 */ /* 0x001fe40008201000 */
[----:B------:R-:W-:-:S03]  /*0430*/  LEA.HI R7, R7, R0, RZ, 0x2 ;  /* 0x0000000007077211 */ /* 0x000fc600078f10ff */
[----:B------:R-:W-:Y:S01]  /*0440*/  FMUL R9, R9, UR4 ;  /* 0x0000000409097c20 */ /* 0x000fe20008400000 */
[----:B------:R-:W-:Y:S01]  /*0450*/  LOP3.LUT R7, R7, 0xfffffffc, RZ, 0xc0, !PT ;  /* 0xfffffffc07077812 */ /* 0x000fe200078ec0ff */
[----:B------:R-:W-:Y:S01]  /*0460*/  VOTEU.ALL UP0, P0 ;  /* 0x00000000003f7886 */ /* 0x000fe20000000000 */
[----:B-1----:R-:W-:Y:S01]  /*0470*/  I2FP.F32.U32 R3, R4 ;  /* 0x0000000400037245 */ /* 0x002fe20000201000 */
[----:B------:R-:W-:Y:S01]  /*0480*/  ULDC UR4, c[0x0][0x154] ;  /* 0x0000550000047ab9 */ /* 0x000fe20000000800 */
[----:B------:R-:W-:Y:S01]  /*0490*/  VOTEU.ALL UP1, P0 ;  /* 0x00000000003f7886 */ /* 0x000fe20000020000 */
[----:B------:R-:W0:Y:S01]  /*04a0*/  F2I.U32.TRUNC.NTZ R9, R9 ;  /* 0x0000000900097305 */ /* 0x000e22000020f000 */
[----:B------:R-:W-:Y:S01]  /*04b0*/  IMAD.IADD R7, R0, 0x1, -R7 ;  /* 0x0000000100077824 */ /* 0x000fe200078e0a07 */
[----:B------:R-:W1:Y:S01]  /*04c0*/  @!UP0 S2UR UR7, SR_CgaCtaId ;  /* 0x00000000000789c3 */ /* 0x000e620000008800 */
[----:B------:R-:W-:Y:S01]  /*04d0*/  FMUL R12, R3, UR4 ;  /* 0x00000004030c7c20 */ /* 0x000fe20008400000 */
[----:B------:R-:W-:Y:S01]  /*04e0*/  UMOV UR4, 0x20 ;  /* 0x0000002000047882 */ /* 0x000fe20000000000 */
[----:B------:R-:W-:Y:S01]  /*04f0*/  IMAD R8, R8, 0x4, R7 ;  /* 0x0000000408087824 */ /* 0x000fe200078e0207 */
[----:B------:R-:W-:Y:S01]  /*0500*/  @!UP0 UMOV UR6, 0x400 ;  /* 0x0000040000068882 */ /* 0x000fe20000000000 */
[----:B------:R-:W-:-:S04]  /*0510*/  @!UP0 UIADD3 UR4, -UR4, 0x100000, URZ ;  /* 0x0010000004048890 */ /* 0x000fc8000fffe13f */
[----:B------:R-:W-:Y:S02]  /*0520*/  @!UP0 USHF.L.U32 UR5, UR4, 0xb, URZ ;  /* 0x0000000b04058899 */ /* 0x000fe4000800063f */
[----:B------:R-:W-:Y:S01]  /*0530*/  @!UP0 USHF.L.U32 UR4, UR4, 0x1, URZ ;  /* 0x0000000104048899 */ /* 0x000fe2000800063f */
[----:B---3--:R-:W-:Y:S01]  /*0540*/  ISETP.EQ.U32.AND P2, PT, R13, 0x1, PT ;  /* 0x000000010d00780c */ /* 0x008fe20003f42070 */
[----:B------:R-:W3:Y:S01]  /*0550*/  F2I.U32.TRUNC.NTZ R12, R12 ;  /* 0x0000000c000c7305 */ /* 0x000ee2000020f000 */
[----:B------:R-:W-:Y:S01]  /*0560*/  LEA.HI R0, R8, R8, RZ, 0x1 ;  /* 0x0000000808007211 */ /* 0x000fe200078f08ff */
[----:B------:R-:W5:Y:S03]  /*0570*/  LDC R7, c[0x0][0x148] ;  /* 0x00005200ff077b82 */ /* 0x000f660000000800 */
[----:B------:R-:W-:Y:S01]  /*0580*/  LOP3.LUT R11, R0, 0xfffffffe, RZ, 0xc0, !PT ;  /* 0xfffffffe000b7812 */ /* 0x000fe200078ec0ff */
[----:B0-----:R-:W-:Y:S01]  /*0590*/  IMAD.MOV R15, RZ, RZ, -R9 ;  /* 0x000000ffff0f7224 */ /* 0x001fe200078e0a09 */
[----:B------:R-:W-:-:S03]  /*05a0*/  SHF.R.S32.HI R9, RZ, 0x1f, R2 ;  /* 0x0000001fff097819 */ /* 0x000fc60000011402 */
[----:B--2---:R-:W-:Y:S01]  /*05b0*/  IMAD R3, R10, R15, UR8 ;  /* 0x000000080a037e24 */ /* 0x004fe2000f8e020f */
[----:B------:R-:W-:Y:S01]  /*05c0*/  LEA.HI R9, R9, R2, RZ, 0x2 ;  /* 0x0000000209097211 */ /* 0x000fe200078f10ff */
[C---:B------:R-:W-:Y:S02]  /*05d0*/  IMAD.IADD R0, R8.reuse, 0x1, -R11 ;  /* 0x0000000108007824 */ /* 0x040fe400078e0a0b */
[----:B------:R-:W-:Y:S01]  /*05e0*/  IMAD.SHL.U32 R11, R8, 0x4, RZ ;  /* 0x00000004080b7824 */ /* 0x000fe200078e00ff */
[----:B------:R-:W-:Y:S01]  /*05f0*/  LOP3.LUT R9, R9, 0xfffffffc, RZ, 0xc0, !PT ;  /* 0xfffffffc09097812 */ /* 0x000fe200078ec0ff */
[----:B---3--:R-:W-:Y:S01]  /*0600*/  IMAD.MOV R24, RZ, RZ, -R12 ;  /* 0x000000ffff187224 */ /* 0x008fe200078e0a0c */
[----:B------:R-:W-:Y:S01]  /*0610*/  ISETP.NE.AND P4, PT, R0, R3, PT ;  /* 0x000000030000720c */ /* 0x000fe20003f85270 */
[----:B-1----:R-:W-:Y:S01]  /*0620*/  @!UP0 ULEA UR6, UR7, UR6, 0x18 ;  /* 0x0000000607068291 */ /* 0x002fe2000f8ec03f */
[----:B------:R-:W-:Y:S01]  /*0630*/  LOP3.LUT R152, R8, 0xc, R11, 0x78, !PT ;  /* 0x0000000c08987812 */ /* 0x000fe200078e780b */
[----:B------:R-:W-:Y:S01]  /*0640*/  IMAD.IADD R0, R2, 0x1, -R9 ;  /* 0x0000000102007824 */ /* 0x000fe200078e0a09 */
[----:B------:R-:W-:Y:S01]  /*0650*/  VOTEU.ALL UP0, P0 ;  /* 0x00000000003f7886 */ /* 0x000fe20000000000 */
[----:B------:R-:W-:Y:S01]  /*0660*/  LOP3.LUT P0, RZ, R6, 0x7, RZ, 0xc0, !PT ;  /* 0x0000000706ff7812 */ /* 0x000fe2000780c0ff */
[----:B------:R-:W-:-:S02]  /*0670*/  VIADD R6, R5, 0xffffffff ;  /* 0xffffffff05067836 */ /* 0x000fc40000000000 */
[----:B------:R-:W-:Y:S01]  /*0680*/  ISETP.NE.AND P1, PT, R0, 0x3, PT ;  /* 0x000000030000780c */ /* 0x000fe20003f25270 */
[----:B-----5:R-:W-:Y:S01]  /*0690*/  IMAD R9, R7, R24, R4 ;  /* 0x0000001807097224 */ /* 0x020fe200078e0204 */
[----:B------:R-:W-:Y:S02]  /*06a0*/  ISETP.LT.U32.AND P0, PT, R152, 0x2, !P0 ;  /* 0x000000029800780c */ /* 0x000fe40004701070 */
[----:B------:R-:W-:Y:S01]  /*06b0*/  ISETP.EQ.OR P1, PT, R0, RZ, !P1 ;  /* 0x000000ff0000720c */ /* 0x000fe20004f22670 */
[----:B------:R-:W0:Y:S02]  /*06c0*/  FENCE.VIEW.ASYNC.S ;  /* 0x00000000000073c6 */ /* 0x000e240000000000 */
[----:B0-----:R0:W1:Y:S01]  /*06d0*/  @!UP0 SYNCS.EXCH.64 URZ, [UR6+0x40], UR4 ;  /* 0x00004004063f85b2 */ /* 0x0010620008000100 */
[----:B------:R-:W-:Y:S02]  /*06e0*/  @P4 LEA.HI R2, R152, R152, RZ, 0x1 ;  /* 0x0000009898024211 */ /* 0x000fe400078f08ff */
[----:B------:R-:W-:-:S02]  /*06f0*/  ISETP.EQ.AND P1, PT, R5, RZ, P1 ;  /* 0x000000ff0500720c */ /* 0x000fc40000f22270 */
[----:B------:R-:W-:Y:S02]  /*0700*/  @P4 SHF.R.S32.HI R2, RZ, 0x1, R2 ;  /* 0x00000001ff024819 */ /* 0x000fe40000011402 */
[----:B------:R-:W-:Y:S02]  /*0710*/  ISETP.GE.U32.AND P6, PT, R6, 0x2, PT ;  /* 0x000000020600780c */ /* 0x000fe40003fc6070 */
[----:B------:R-:W-:Y:S02]  /*0720*/  @P4 ISETP.NE.AND P5, PT, R2, R9, PT ;  /* 0x000000090200420c */ /* 0x000fe40003fa5270 */
[----:B------:R-:W-:Y:S02]  /*0730*/  SEL R2, RZ, 0x1, !P0 ;  /* 0x00000001ff027807 */ /* 0x000fe40004000000 */
[----:B------:R-:W-:Y:S02]  /*0740*/  @P4 SEL R23, RZ, 0x1, P5 ;  /* 0x00000001ff174807 */ /* 0x000fe40002800000 */
[----:B------:R-:W-:Y:S01]  /*0750*/  SEL R19, RZ, 0x1, !P1 ;  /* 0x00000001ff137807 */ /* 0x000fe20004800000 */
[----:B------:R0:W2:Y:S01]  /*0760*/  @!UP1 SYNCS.EXCH.64 URZ, [UR6+0x48], UR4 ;  /* 0x00004804063f95b2 */ /* 0x0000a20008000100 */
[----:B------:R-:W-:Y:S01]  /*0770*/  LOP3.LUT R23, R23, R2, RZ, 0xc0, !PT ;  /* 0x0000000217177212 */ /* 0x000fe200078ec0ff */
[----:B------:R-:W-:Y:S01]  /*0780*/  NOP ;  /* 0x0000000000007918 */ /* 0x000fe20000000000 */
[----:B------:R-:W-:Y:S01]  /*0790*/  SEL R19, R19, 0x2, P6 ;  /* 0x0000000213137807 */ /* 0x000fe20003000000 */
[----:B------:R-:W-:Y:S06]  /*07a0*/  @!P2 BRA `(.L_x_3) ;  /* 0x000000000008a947 */ /* 0x000fec0003800000 */
[----:B-12-4-:R-:W-:Y:S01]  /*07b0*/  UCGABAR_ARV ;  /* 0x00000000000079c7 */ /* 0x016fe20008000000 */
[----:B------:R-:W-:Y:S05]  /*07c0*/  BRA `(.L_x_4) ;  /* 0x0000000000047947 */ /* 0x000fea0003800000 */
.L_x_3:
[----:B-12-4-:R-:W-:Y:S01]  /*07d0*/  NOP ;  /* 0x0000000000007918 */ /* 0x016fe20000000000 */
.L_x_4:
[----:B------:R-:W1:Y:S01]  /*07e0*/  LDC R2, c[0x0][0x65c] ;  /* 0x00019700ff027b82 */ /* 0x000e620000000800 */
[----:B------:R-:W-:Y:S02]  /*07f0*/  IMAD.U32 R8, RZ, RZ, UR8 ;  /* 0x00000008ff087e24 */ /* 0x000fe4000f8e00ff */
[----:B------:R-:W-:Y:S01]  /*0800*/  IMAD.MOV.U32 R9, RZ, RZ, RZ ;  /* 0x000000ffff097224 */ /* 0x000fe200078e00ff */
[----:B-1----:R-:W-:-:S04]  /*0810*/  ISETP.NE.AND P1, PT, R2, 0x1, PT ;  /* 0x000000010200780c */ /* 0x002fc80003f25270 */
[----:B------:R-:W-:-:S09]  /*0820*/  P2R R5, PR, RZ, 0x2 ;  /* 0x00000002ff057803 */ /* 0x000fd20000000000 */
[----:B------:R-:W1:Y:S01]  /*0830*/  @P1 LDC R17, c[0x0][0x10] ;  /* 0x00000400ff111b82 */ /* 0x000e620000000800 */
[----:B------:R-:W-:Y:S02]  /*0840*/  @P1 IMAD.MOV.U32 R5, RZ, RZ, RZ ;  /* 0x000000ffff051224 */ /* 0x000fe400078e00ff */
[----:B------:R-:W-:-:S05]  /*0850*/  @P1 IMAD.MOV.U32 R13, RZ, RZ, RZ ;  /* 0x000000ffff0d1224 */ /* 0x000fca00078e00ff */
[----:B------:R-:W2:Y:S01]  /*0860*/  @!P1 LDC R11, c[0x0][0xc] ;  /* 0x00000300ff0b9b82 */ /* 0x000ea20000000800 */
[----:B-1----:R-:W-:-:S04]  /*0870*/  @P1 IMAD.WIDE.U32 R16, R17, UR8, R4 ;  /* 0x0000000811101c25 */ /* 0x002fc8000f8e0004 */
[----:B------:R-:W-:Y:S02]  /*0880*/  @P1 IMAD.IADD R17, R17, 0x1, R13 ;  /* 0x0000000111111824 */ /* 0x000fe400078e020d */
[----:B--2---:R-:W-:-:S04]  /*0890*/  @!P1 IMAD.WIDE.U32 R8, R4, R11, R8 ;  /* 0x0000000b04089225 */ /* 0x004fc800078e0008 */
[----:B------:R-:W-:Y:S02]  /*08a0*/  @!P1 IMAD.MOV.U32 R16, RZ, RZ, R8 ;  /* 0x000000ffff109224 */ /* 0x000fe400078e0008 */
[----:B------:R-:W-:Y:S01]  /*08b0*/  @!P1 IMAD.MOV.U32 R17, RZ, RZ, R9 ;  /* 0x000000ffff119224 */ /* 0x000fe200078e0009 */
[----:B------:R-:W-:Y:S06]  /*08c0*/  @!P2 BRA `(.L_x_5) ;  /* 0x00000000000ca947 */ /* 0x000fec0003800000 */
[----:B------:R-:W-:Y:S01]  /*08d0*/  UCGABAR_WAIT ;  /* 0x0000000000007dc7 */ /* 0x000fe20008000000 */
[----:B------:R-:W-:Y:S01]  /*08e0*/  CCTL.IVALL ;  /* 0x00000000ff00798f */ /* 0x000fe20002000000 */
[----:B------:R-:W-:Y:S05]  /*08f0*/  BRA `(.L_x_6) ;  /* 0x0000000000047947 */ /* 0x000fea0003800000 */
.L_x_5:
[----:B------:R-:W-:Y:S06]  /*0900*/  BAR.SYNC.DEFER_BLOCKING 0x0 ;  /* 0x0000000000007b1d */ /* 0x000fec0000010000 */
.L_x_6:
[----:B------:R-:W-:Y:S05]  /*0910*/  @!P3 BRA `(.L_x_7) ;  /* 0x0000007c00dcb947 */ /* 0x000fea0003800000 */
[----:B------:R-:W-:-:S13]  /*0920*/  ISETP.GT.U32.AND P0, PT, R6, 0x1, PT ;  /* 0x000000010600780c */ /* 0x000fda0003f04070 */
[----:B0-----:R-:W-:Y:S05]  /*0930*/  @P0 EXIT ;  /* 0x000000000000094d */ /* 0x001fea0003800000 */
[----:B------:R-:W-:Y:S01]  /*0940*/  ULDC.64 UR4, c[0x0][0x650] ;  /* 0x0001940000047ab9 */ /* 0x000fe20000000a00 */
[----:B------:R-:W-:Y:S01]  /*0950*/  PRMT R0, RZ, 0x7610, R0 ;  /* 0x00007610ff007816 */ /* 0x000fe20000000000 */
[----:B------:R-:W-:Y:S01]  /*0960*/  IMAD.MOV.U32 R154, RZ, RZ, -0x1 ;  /* 0xffffffffff9a7424 */ /* 0x000fe200078e00ff */
[----:B------:R-:W-:Y:S01]  /*0970*/  ISETP.GE.U32.AND P0, PT, R16, UR4, PT ;  /* 0x0000000410007c0c */ /* 0x000fe2000bf06070 */
[----:B------:R-:W-:Y:S02]  /*0980*/  IMAD.MOV.U32 R153, RZ, RZ, -0x1 ;  /* 0xffffffffff997424 */ /* 0x000fe400078e00ff */
[----:B------:R-:W-:Y:S01]  /*0990*/  IMAD.MOV.U32 R22, RZ, RZ, -0x1 ;  /* 0xffffffffff167424 */ /* 0x000fe200078e00ff */
[----:B------:R-:W-:-:S13]  /*09a0*/  ISETP.GE.U32.AND.EX P0, PT, R17, UR5, PT, P0 ;  /* 0x0000000511007c0c */ /* 0x000fda000bf06100 */
[----:B------:R-:W-:Y:S05]  /*09b0*/  @P0 BRA `(.L_x_8) ;  /* 0x00000004002c0947 */ /* 0x000fea0003800000 */
[----:B------:R-:W0:Y:S01]  /*09c0*/  LDC.64 R20, c[0x0][0x628] ;  /* 0x00018a00ff147b82 */ /* 0x000e220000000a00 */
[----:B------:R-:W-:Y:S02]  /*09d0*/  IMAD.MOV.U32 R8, RZ, RZ, R16 ;  /* 0x000000ffff087224 */ /* 0x000fe400078e0010 */
[----:B------:R-:W-:-:S05]  /*09e0*/  IMAD.MOV.U32 R9, RZ, RZ, R17 ;  /* 0x000000ffff097224 */ /* 0x000fca00078e0011 */
[----:B------:R-:W1:Y:S08]  /*09f0*/  LDC R0, c[0x0][0x630] ;  /* 0x00018c00ff007b82 */ /* 0x000e700000000800 */
[----:B------:R-:W2:Y:S01]  /*0a00*/  LDC.64 R26, c[0x0][0x620] ;  /* 0x00018800ff1a7b82 */ /* 0x000ea20000000a00 */
[----:B0-----:R-:W-:-:S04]  /*0a10*/  ISETP.NE.U32.AND P0, PT, R20, RZ, PT ;  /* 0x000000ff1400720c */ /* 0x001fc80003f05070 */
[----:B------:R-:W-:-:S13]  /*0a20*/  ISETP.NE.AND.EX P0, PT, R21, RZ, PT, P0 ;  /* 0x000000ff1500720c */ /* 0x000fda0003f05300 */
[----:B-12---:R-:W-:Y:S05]  /*0a30*/  @!P0 BRA `(.L_x_9) ;  /* 0x0000000000288947 */ /* 0x006fea0003800000 */
[----:B------:R-:W0:Y:S02]  /*0a40*/  LDC R13, c[0x0][0x634] ;  /* 0x00018d00ff0d7b82 */ /* 0x000e240000000800 */
[----:B0-----:R-:W-:-:S05]  /*0a50*/  IADD3 R13, P0, R16, R13, RZ ;  /* 0x0000000d100d7210 */ /* 0x001fca0007f1e0ff */
[----:B------:R-:W-:-:S04]  /*0a60*/  IMAD.X R15, RZ, RZ, R17, P0 ;  /* 0x000000ffff0f7224 */ /* 0x000fc800000e0611 */
[----:B------:R-:W-:-:S04]  /*0a70*/  IMAD.WIDE.U32 R8, R15, R20, RZ ;  /* 0x000000140f087225 */ /* 0x000fc800078e00ff */
[----:B------:R-:W-:-:S04]  /*0a80*/  IMAD.WIDE.U32 R10, P0, R13, R21, R8 ;  /* 0x000000150d0a7225 */ /* 0x000fc80007800008 */
[----:B------:R-:W-:-:S04]  /*0a90*/  IMAD.WIDE.U32 R8, R13, R20, RZ ;  /* 0x000000140d087225 */ /* 0x000fc800078e00ff */
[----:B------:R-:W-:Y:S01]  /*0aa0*/  IMAD.X R13, RZ, RZ, RZ, P0 ;  /* 0x000000ffff0d7224 */ /* 0x000fe200000e06ff */
[----:B------:R-:W-:Y:S01]  /*0ab0*/  IADD3 RZ, P0, R9, R10, RZ ;  /* 0x0000000a09ff7210 */ /* 0x000fe20007f1e0ff */
[----:B------:R-:W-:-:S04]  /*0ac0*/  IMAD.MOV.U32 R12, RZ, RZ, R11 ;  /* 0x000000ffff0c7224 */ /* 0x000fc800078e000b */
[----:B------:R-:W-:-:S08]  /*0ad0*/  IMAD.WIDE.U32.X R8, R15, R21, R12, P0 ;  /* 0x000000150f087225 */ /* 0x000fd000000e040c */
.L_x_9:
[----:B------:R-:W0:Y:S01]  /*0ae0*/  LDC.64 R20, c[0x0][0x640] ;  /* 0x00019000ff147b82 */ /* 0x000e220000000a00 */
[--C-:B------:R-:W-:Y:S01]  /*0af0*/  SHF.R.U64 R28, R8, R0, R9.reuse ;  /* 0x00000000081c7219 */ /* 0x100fe20000001209 */
[----:B------:R-:W-:Y:S01]  /*0b00*/  IMAD R30, R7, R24, R4 ;  /* 0x00000018071e7224 */ /* 0x000fe200078e0204 */
[----:B------:R-:W-:Y:S01]  /*0b10*/  SHF.R.U32.HI R0, RZ, R0, R9 ;  /* 0x00000000ff007219 */ /* 0x000fe20000011609 */
[----:B------:R-:W-:Y:S01]  /*0b20*/  IMAD.MOV.U32 R25, RZ, RZ, 0x1 ;  /* 0x00000001ff197424 */ /* 0x000fe200078e00ff */
[----:B------:R-:W-:-:S03]  /*0b30*/  IADD3 R5, P0, RZ, -R28, RZ ;  /* 0x8000001cff057210 */ /* 0x000fc60007f1e0ff */
[----:B------:R-:W1:Y:S02]  /*0b40*/  LDC R6, c[0x0][0x618] ;  /* 0x00018600ff067b82 */ /* 0x000e640000000800 */
[----:B------:R-:W-:-:S04]  /*0b50*/  IMAD.X R9, RZ, RZ, ~R0, P0 ;  /* 0x000000ffff097224 */ /* 0x000fc800000e0e00 */
[-C--:B------:R-:W-:Y:S02]  /*0b60*/  IMAD R0, R9, R26.reuse, RZ ;  /* 0x0000001a09007224 */ /* 0x080fe400078e02ff */
[----:B------:R-:W2:Y:S01]  /*0b70*/  LDC R11, c[0x0][0x608] ;  /* 0x00018200ff0b7b82 */ /* 0x000ea20000000800 */
[----:B------:R-:W-:-:S04]  /*0b80*/  IMAD.WIDE.U32 R8, R5, R26, R16 ;  /* 0x0000001a05087225 */ /* 0x000fc800078e0010 */
[----:B------:R-:W-:-:S03]  /*0b90*/  IMAD R5, R5, R27, R0 ;  /* 0x0000001b05057224 */ /* 0x000fc600078e0200 */
[----:B------:R-:W3:Y:S01]  /*0ba0*/  LDC R12, c[0x0][0x658] ;  /* 0x00019600ff0c7b82 */ /* 0x000ee20000000800 */
[----:B0-----:R-:W-:Y:S01]  /*0bb0*/  ISETP.NE.U32.AND P0, PT, R20, RZ, PT ;  /* 0x000000ff1400720c */ /* 0x001fe20003f05070 */
[----:B------:R-:W-:Y:S02]  /*0bc0*/  IMAD.IADD R5, R9, 0x1, R5 ;  /* 0x0000000109057824 */ /* 0x000fe400078e0205 */
[----:B------:R-:W-:Y:S01]  /*0bd0*/  IMAD.MOV.U32 R9, RZ, RZ, -0x1 ;  /* 0xffffffffff097424 */ /* 0x000fe200078e00ff */
[----:B------:R-:W-:-:S03]  /*0be0*/  ISETP.NE.AND.EX P0, PT, R21, RZ, PT, P0 ;  /* 0x000000ff1500720c */ /* 0x000fc60003f05300 */
[----:B------:R-:W0:Y:S01]  /*0bf0*/  LDC R15, c[0x0][0x600] ;  /* 0x00018000ff0f7b82 */ /* 0x000e220000000800 */
[-CC-:B-1----:R-:W-:Y:S02]  /*0c00*/  SHF.R.U64 R13, R8, R6.reuse, R5.reuse ;  /* 0x00000006080d7219 */ /* 0x182fe40000001205 */
[----:B------:R-:W-:-:S05]  /*0c10*/  SHF.R.U32.HI R0, RZ, R6, R5 ;  /* 0x00000006ff007219 */ /* 0x000fca0000011605 */
[----:B------:R-:W1:Y:S01]  /*0c20*/  LDC R14, c[0x0][0x648] ;  /* 0x00019200ff0e7b82 */ /* 0x000e620000000800 */
[-CC-:B--2---:R-:W-:Y:S02]  /*0c30*/  SHF.R.U64 R27, R13, R11.reuse, R0.reuse ;  /* 0x0000000b0d1b7219 */ /* 0x184fe40000001200 */
[----:B------:R-:W-:-:S05]  /*0c40*/  SHF.R.U32.HI R5, RZ, R11, R0 ;  /* 0x0000000bff057219 */ /* 0x000fca0000011600 */
[----:B------:R-:W2:Y:S01]  /*0c50*/  LDC R22, c[0x0][0x638] ;  /* 0x00018e00ff167b82 */ /* 0x000ea20000000800 */
[-CC-:B---3--:R-:W-:Y:S02]  /*0c60*/  SHF.R.U64 R24, R27, R12.reuse, R5.reuse ;  /* 0x0000000c1b187219 */ /* 0x188fe40000001205 */
[-C--:B------:R-:W-:Y:S02]  /*0c70*/  SHF.L.U32 R0, R9, R12.reuse, RZ ;  /* 0x0000000c09007219 */ /* 0x080fe400000006ff */
[----:B------:R-:W-:Y:S01]  /*0c80*/  SHF.R.U32.HI R5, RZ, R12, R5 ;  /* 0x0000000cff057219 */ /* 0x000fe20000011605 */
[----:B------:R-:W-:Y:S01]  /*0c90*/  IMAD.MOV.U32 R4, RZ, RZ, R24 ;  /* 0x000000ffff047224 */ /* 0x000fe200078e0018 */
[----:B------:R-:W-:Y:S01]  /*0ca0*/  LOP3.LUT R10, RZ, R0, RZ, 0x33, !PT ;  /* 0x00000000ff0a7212 */ /* 0x000fe200078e33ff */
[----:B------:R-:W3:Y:S01]  /*0cb0*/  LDC R26, c[0x0][0x610] ;  /* 0x00018400ff1a7b82 */ /* 0x000ee20000000800 */
[----:B------:R-:W-:Y:S05]  /*0cc0*/  @!P0 BRA `(.L_x_10) ;  /* 0x0000000000288947 */ /* 0x000fea0003800000 */
[----:B------:R-:W4:Y:S02]  /*0cd0*/  LDC R9, c[0x0][0x64c] ;  /* 0x00019300ff097b82 */ /* 0x000f240000000800 */
[----:B----4-:R-:W-:-:S05]  /*0ce0*/  IADD3 R9, P0, R24, R9, RZ ;  /* 0x0000000918097210 */ /* 0x010fca0007f1e0ff */
        /* <DEDUP_REMOVED lines=8> */
.L_x_10:
[----:B-1----:R-:W-:Y:S01]  /*0d70*/  SHF.R.U64 R4, R4, R14, R5 ;  /* 0x0000000e04047219 */ /* 0x002fe20000001205 */
[----:B0-----:R-:W-:Y:S01]  /*0d80*/  VIADD R6, R15, 0xffffffff ;  /* 0xffffffff0f067836 */ /* 0x001fe20000000000 */
[----:B------:R-:W-:Y:S02]  /*0d90*/  SHF.L.U32 R0, R25, R12, RZ ;  /* 0x0000000c19007219 */ /* 0x000fe400000006ff */
[----:B------:R-:W-:Y:S01]  /*0da0*/  LOP3.LUT R5, R27, R10, RZ, 0xc0, !PT ;  /* 0x0000000a1b057212 */ /* 0x000fe200078ec0ff */
[----:B------:R-:W-:Y:S01]  /*0db0*/  IMAD.MOV R7, RZ, RZ, -R4 ;  /* 0x000000ffff077224 */ /* 0x000fe200078e0a04 */
[----:B------:R-:W-:Y:S02]  /*0dc0*/  SEL R3, R3, R30, !P1 ;  /* 0x0000001e03037207 */ /* 0x000fe40004800000 */
[----:B------:R-:W-:Y:S01]  /*0dd0*/  LOP3.LUT R6, R13, R6, RZ, 0xc0, !PT ;  /* 0x000000060d067212 */ /* 0x000fe200078ec0ff */
[----:B------:R-:W-:Y:S02]  /*0de0*/  IMAD R4, R0, R4, R5 ;  /* 0x0000000400047224 */ /* 0x000fe400078e0205 */
[----:B--2---:R-:W-:-:S02]  /*0df0*/  IMAD R0, R7, R22, R24 ;  /* 0x0000001607007224 */ /* 0x004fc400078e0218 */
[----:B---3--:R-:W-:Y:S02]  /*0e00*/  IMAD R3, R4, R26, R3 ;  /* 0x0000001a04037224 */ /* 0x008fe400078e0203 */
[----:B------:R-:W-:Y:S02]  /*0e10*/  IMAD R154, R0, R15, R6 ;  /* 0x0000000f009a7224 */ /* 0x000fe400078e0206 */
[----:B------:R-:W-:Y:S02]  /*0e20*/  IMAD.MOV.U32 R4, RZ, RZ, 0x1 ;  /* 0x00000001ff047424 */ /* 0x000fe400078e00ff */
[----:B------:R-:W-:Y:S01]  /*0e30*/  IMAD.MOV.U32 R22, RZ, RZ, R28 ;  /* 0x000000ffff167224 */ /* 0x000fe200078e001c */
[----:B------:R-:W-:Y:S02]  /*0e40*/  SEL R153, R154, R3, !P1 ;  /* 0x000000039a997207 */ /* 0x000fe40004800000 */
[----:B------:R-:W-:Y:S02]  /*0e50*/  PRMT R0, R4, 0x7610, R0 ;  /* 0x0000761004007816 */ /* 0x000fe40000000000 */
[----:B------:R-:W-:-:S07]  /*0e60*/  SEL R154, R3, R154, !P1 ;  /* 0x0000009a039a7207 */ /* 0x000fce0004800000 */
.L_x_8:
[----:B------:R-:W-:-:S08]  /*0e70*/  NOP ;  /* 0x0000000000007918 */ /* 0x000fd00000000000 */
[----:B------:R-:W0:Y:S02]  /*0e80*/  USETMAXREG.TRY_ALLOC.CTAPOOL UP0, 0xe8 ;  /* 0x000000e8000079c8 */ /* 0x000e240008000600 */
[----:B0-----:R-:W-:-:S13]  /*0e90*/  PLOP3.LUT P0, PT, PT, PT, UP0, 0x80, 0x0 ;  /* 0x000000000000781c */ /* 0x001fda0003f0f008 */
[----:B------:R-:W-:Y:S05]  /*0ea0*/  @!P0 BRA `(.L_x_8) ;  /* 0xfffffffc00f08947 */ /* 0x000fea000383ffff */
[----:B------:R-:W-:Y:S01]  /*0eb0*/  ULDC.64 UR4, c[0x0][0x598] ;  /* 0x0001660000047ab9 */ /* 0x000fe20000000a00 */
[----:B------:R-:W-:Y:S01]  /*0ec0*/  ULDC.64 UR36, c[0x0][0x208] ;  /* 0x0000820000247ab9 */ /* 0x000fe20000000a00 */
[----:B------:R-:W-:-:S04]  /*0ed0*/  ISETP.NE.U32.AND P0, PT, RZ, UR4, PT ;  /* 0x00000004ff007c0c */ /* 0x000fc8000bf05070 */
[----:B------:R-:W-:-:S13]  /*0ee0*/  ISETP.NE.AND.EX P0, PT, RZ, UR5, PT, P0 ;  /* 0x00000005ff007c0c */ /* 0x000fda000bf05300 */
[----:B------:R-:W-:Y:S05]  /*0ef0*/  @!P0 BRA `(.L_x_11) ;  /* 0x00000000001c8947 */ /* 0x000fea0003800000 */
[----:B------:R-:W0:Y:S02]  /*0f00*/  LDC.64 R4, c[0x0][0x598] ;  /* 0x00016600ff047b82 */ /* 0x000e240000000a00 */
[----:B0-----:R-:W2:Y:S02]  /*0f10*/  LDG.E.64 R4, desc[UR36][R4.64] ;  /* 0x0000002404047981 */ /* 0x001ea4000c1e1b00 */
[----:B--2---:R-:W-:-:S04]  /*0f20*/  ISETP.NE.U32.AND P0, PT, R4, RZ, PT ;  /* 0x000000ff0400720c */ /* 0x004fc80003f05070 */
[----:B------:R-:W-:-:S13]  /*0f30*/  ISETP.NE.AND.EX P0, PT, R5, RZ, PT, P0 ;  /* 0x000000ff0500720c */ /* 0x000fda0003f05300 */
[----:B------:R-:W-:Y:S05]  /*0f40*/  @!P0 BRA `(.L_x_11) ;  /* 0x0000000000088947 */ /* 0x000fea0003800000 */
[----:B------:R0:W5:Y:S01]  /*0f50*/  LD.E R155, desc[UR36][R4.64] ;  /* 0x00000024049b7980 */ /* 0x000162000c101900 */
[----:B------:R-:W-:Y:S05]  /*0f60*/  BRA `(.L_x_12) ;  /* 0x0000000000247947 */ /* 0x000fea0003800000 */
.L_x_11:
[----:B------:R-:W-:Y:S02]  /*0f70*/  ULDC.64 UR4, c[0x0][0x588] ;  /* 0x0001620000047ab9 */ /* 0x000fe40000000a00 */
[----:B------:R-:W-:-:S04]  /*0f80*/  ISETP.NE.U32.AND P0, PT, RZ, UR4, PT ;  /* 0x00000004ff007c0c */ /* 0x000fc8000bf05070 */
[----:B------:R-:W-:-:S13]  /*0f90*/  ISETP.NE.AND.EX P0, PT, RZ, UR5, PT, P0 ;  /* 0x00000005ff007c0c */ /* 0x000fda000bf05300 */
[----:B------:R-:W-:Y:S05]  /*0fa0*/  @!P0 BRA `(.L_x_13) ;  /* 0x00000000000c8947 */ /* 0x000fea0003800000 */
[----:B------:R-:W0:Y:S02]  /*0fb0*/  LDC.64 R4, c[0x0][0x588] ;  /* 0x00016200ff047b82 */ /* 0x000e240000000a00 */
[----:B0-----:R1:W5:Y:S01]  /*0fc0*/  LDG.E R155, desc[UR36][R4.64] ;  /* 0x00000024049b7981 */ /* 0x001362000c1e1900 */
[----:B------:R-:W-:Y:S05]  /*0fd0*/  BRA `(.L_x_12) ;  /* 0x0000000000087947 */ /* 0x000fea0003800000 */
.L_x_13:
[----:B------:R-:W-:Y:S02]  /*0fe0*/  ULDC UR4, c[0x0][0x580] ;  /* 0x0001600000047ab9 */ /* 0x000fe40000000800 */
[----:B------:R-:W-:-:S07]  /*0ff0*/  IMAD.U32 R155, RZ, RZ, UR4 ;  /* 0x00000004ff9b7e24 */ /* 0x000fce000f8e00ff */
.L_x_12:
[----:B------:R-:W-:Y:S02]  /*1000*/  ULDC.64 UR4, c[0x0][0x5a0] ;  /* 0x0001680000047ab9 */ /* 0x000fe40000000a00 */
[----:B------:R-:W-:-:S04]  /*1010*/  ISETP.NE.U32.AND P0, PT, RZ, UR4, PT ;  /* 0x00000004ff007c0c */ /* 0x000fc8000bf05070 */
[----:B------:R-:W-:-:S13]  /*1020*/  ISETP.NE.AND.EX P0, PT, RZ, UR5, PT, P0 ;  /* 0x00000005ff007c0c */ /* 0x000fda000bf05300 */
[----:B------:R-:W-:Y:S05]  /*1030*/  @!P0 BRA `(.L_x_14) ;  /* 0x00000000001c8947 */ /* 0x000fea0003800000 */
[----:B01----:R-:W0:Y:S02]  /*1040*/  LDC.64 R4, c[0x0][0x5a0] ;  /* 0x00016800ff047b82 */ /* 0x003e240000000a00 */
[----:B0-----:R-:W2:Y:S02]  /*1050*/  LDG.E.64 R4, desc[UR36][R4.64] ;  /* 0x0000002404047981 */ /* 0x001ea4000c1e1b00 */
[----:B--2---:R-:W-:-:S04]  /*1060*/  ISETP.NE.U32.AND P0, PT, R4, RZ, PT ;  /* 0x000000ff0400720c */ /* 0x004fc80003f05070 */
[----:B------:R-:W-:-:S13]  /*1070*/  ISETP.NE.AND.EX P0, PT, R5, RZ, PT, P0 ;  /* 0x000000ff0500720c */ /* 0x000fda0003f05300 */
[----:B------:R-:W-:Y:S05]  /*1080*/  @!P0 BRA `(.L_x_14) ;  /* 0x0000000000088947 */ /* 0x000fea0003800000 */
[----:B------:R0:W5:Y:S01]  /*1090*/  LD.E R156, desc[UR36][R4.64] ;  /* 0x00000024049c7980 */ /* 0x000162000c101900 */
[----:B------:R-:W-:Y:S05]  /*10a0*/  BRA `(.L_x_15) ;  /* 0x0000000000247947 */ /* 0x000fea0003800000 */
.L_x_14:
[----:B------:R-:W-:Y:S02]  /*10b0*/  ULDC.64 UR4, c[0x0][0x590] ;  /* 0x0001640000047ab9 */ /* 0x000fe40000000a00 */
[----:B------:R-:W-:-:S04]  /*10c0*/  ISETP.NE.U32.AND P0, PT, RZ, UR4, PT ;  /* 0x00000004ff007c0c */ /* 0x000fc8000bf05070 */
[----:B------:R-:W-:-:S13]  /*10d0*/  ISETP.NE.AND.EX P0, PT, RZ, UR5, PT, P0 ;  /* 0x00000005ff007c0c */ /* 0x000fda000bf05300 */
[----:B------:R-:W-:Y:S05]  /*10e0*/  @!P0 BRA `(.L_x_16) ;  /* 0x00000000000c8947 */ /* 0x000fea0003800000 */
[----:B------:R-:W2:Y:S02]  /*10f0*/  LDC.64 R156, c[0x0][0x590] ;  /* 0x00016400ff9c7b82 */ /* 0x000ea40000000a00 */
[----:B--2---:R2:W5:Y:S01]  /*1100*/  LDG.E R156, desc[UR36][R156.64] ;  /* 0x000000249c9c7981 */ /* 0x004562000c1e1900 */
[----:B------:R-:W-:Y:S05]  /*1110*/  BRA `(.L_x_15) ;  /* 0x0000000000087947 */ /* 0x000fea0003800000 */
.L_x_16:
[----:B------:R-:W-:Y:S02]  /*1120*/  ULDC UR4, c[0x0][0x584] ;  /* 0x0001610000047ab9 */ /* 0x000fe40000000800 */
[----:B------:R-:W-:-:S07]  /*1130*/  IMAD.U32 R156, RZ, RZ, UR4 ;  /* 0x00000004ff9c7e24 */ /* 0x000fce000f8e00ff */
.L_x_15:
[----:B------:R-:W-:-:S13]  /*1140*/  LOP3.LUT P0, RZ, R0, 0xff, RZ, 0xc0, !PT ;  /* 0x000000ff00ff7812 */ /* 0x000fda000780c0ff */
[----:B------:R-:W-:Y:S05]  /*1150*/  @!P0 EXIT ;  /* 0x000000000000894d */ /* 0x000fea0003800000 */
[----:B------:R-:W-:Y:S01]  /*1160*/  ULDC UR4, c[0x0][0x28c] ;  /* 0x0000a30000047ab9 */ /* 0x000fe20000000800 */
[----:B------:R-:W-:Y:S01]  /*1170*/  UMOV UR38, URZ ;  /* 0x0000003f00267c82 */ /* 0x000fe20008000000 */
[----:B------:R-:W-:Y:S01]  /*1180*/  UIADD3 UR4, UR4, 0x1f, URZ ;  /* 0x0000001f04047890 */ /* 0x000fe2000fffe03f */
[----:B------:R-:W-:-:S03]  /*1190*/  UMOV UR39, URZ ;  /* 0x0000003f00277c82 */ /* 0x000fc60008000000 */
[----:B------:R-:W-:-:S04]  /*11a0*/  USHF.R.S32.HI UR5, URZ, 0x1f, UR4 ;  /* 0x0000001f3f057899 */ /* 0x000fc80008011404 */
[----:B------:R-:W-:-:S04]  /*11b0*/  ULEA.HI UR5, UR5, UR4, URZ, 0x5 ;  /* 0x0000000405057291 */ /* 0x000fc8000f8f283f */
[----:B------:R-:W-:-:S12]  /*11c0*/  USHF.R.S32.HI UR40, URZ, 0x5, UR5 ;  /* 0x000000053f287899 */ /* 0x000fd80008011405 */
.L_x_296:
[----:B------:R-:W-:Y:S01]  /*11d0*/  LOP3.LUT R0, R18, 0x80, RZ, 0xc0, !PT ;  /* 0x0000008012007812 */ /* 0x000fe200078ec0ff */
[----:B------:R-:W3:Y:S01]  /*11e0*/  S2UR UR7, SR_CgaCtaId ;  /* 0x00000000000779c3 */ /* 0x000ee20000008800 */
[----:B------:R-:W-:Y:S02]  /*11f0*/  UMOV UR6, 0x400 ;  /* 0x0000040000067882 */ /* 0x000fe40000000000 */
[----:B------:R-:W-:-:S06]  /*1200*/  SHF.R.U32.HI R0, RZ, 0x7, R0 ;  /* 0x00000007ff007819 */ /* 0x000fcc0000011600 */
[----:B----4-:R-:W4:Y:S01]  /*1210*/  SHFL.IDX PT, R0, R0, RZ, 0x1f ;  /* 0x00001fff00007589 */ /* 0x010f2200000e0000 */
[----:B---3--:R-:W-:Y:S01]  /*1220*/  ULEA UR6, UR7, UR6, 0x18 ;  /* 0x0000000607067291 */ /* 0x008fe2000f8ec03f */
[----:B----4-:R-:W-:-:S13]  /*1230*/  R2UR UR4, R0 ;  /* 0x00000000000472ca */ /* 0x010fda00000e0000 */
[----:B------:R-:W-:-:S04]  /*1240*/  ULEA.HI UR5, UR4, UR4, URZ, 0x1 ;  /* 0x0000000404057291 */ /* 0x000fc8000f8f083f */
[----:B------:R-:W-:-:S04]  /*1250*/  ULOP3.LUT UR5, UR5, 0x1ffffe, URZ, 0xc0, !UPT ;  /* 0x001ffffe05057892 */ /* 0x000fc8000f8ec03f */
[----:B------:R-:W-:-:S03]  /*1260*/  UIADD3 UR5, UR4, -UR5, URZ ;  /* 0x8000000504057290 */ /* 0x000fc6000fffe03f */
[----:B------:R-:W-:Y:S01]  /*1270*/  ULDC UR4, c[0x0][0x28c] ;  /* 0x0000a30000047ab9 */ /* 0x000fe20000000800 */
[----:B------:R-:W-:Y:S01]  /*1280*/  ULEA UR5, UR5, UR6, 0xb ;  /* 0x0000000605057291 */ /* 0x000fe2000f8e583f */
[----:B------:R-:W-:-:S03]  /*1290*/  ISETP.LT.AND P0, PT, RZ, UR4, PT ;  /* 0x00000004ff007c0c */ /* 0x000fc6000bf01270 */
[----:B------:R-:W-:-:S04]  /*12a0*/  UIADD3 UR5, UR5, 0x100, URZ ;  /* 0x0000010005057890 */ /* 0x000fc8000fffe03f */
[----:B------:R-:W-:-:S04]  /*12b0*/  USHF.R.U32.HI UR5, URZ, 0x4, UR5 ;  /* 0x000000043f057899 */ /* 0x000fc80008011605 */
[----:B------:R-:W-:-:S04]  /*12c0*/  ULOP3.LUT UR5, UR5, 0x3fff, URZ, 0xc0, !UPT ;  /* 0x00003fff05057892 */ /* 0x000fc8000f8ec03f */
[----:B------:R-:W-:Y:S01]  /*12d0*/  ULOP3.LUT UR41, UR5, 0x10000, URZ, 0xfc, !UPT ;  /* 0x0001000005297892 */ /* 0x000fe2000f8efc3f */
[----:B01----:R-:W-:Y:S11]  /*12e0*/  @P0 BRA `(.L_x_17) ;  /* 0x0000000000400947 */ /* 0x003ff60003800000 */
[----:B------:R-:W-:Y:S01]  /*12f0*/  MOV R0, 0x0 ;  /* 0x0000000000007802 */ /* 0x000fe20000000f00 */
[----:B------:R-:W-:Y:S01]  /*1300*/  ULDC.64 UR4, c[0x4][0x68] ;  /* 0x01001a0000047ab9 */ /* 0x000fe20000000a00 */
[----:B------:R-:W-:Y:S01]  /*1310*/  ULDC.64 UR6, c[0x4][0x8] ;  /* 0x0100020000067ab9 */ /* 0x000fe20000000a00 */
[----:B01----:R-:W-:Y:S01]  /*1320*/  IMAD.U32 R4, RZ, RZ, UR4 ;  /* 0x00000004ff047e24 */ /* 0x003fe2000f8e00ff */
[----:B------:R0:W1:Y:S01]  /*1330*/  LDC.64 R14, c[0x4][R0] ;  /* 0x01000000000e7b82 */ /* 0x0000620000000a00 */
[----:B------:R-:W-:Y:S01]  /*1340*/  IMAD.U32 R5, RZ, RZ, UR5 ;  /* 0x00000005ff057e24 */ /* 0x000fe2000f8e00ff */
[----:B------:R-:W-:Y:S01]  /*1350*/  ULDC.64 UR4, c[0x4][0x70] ;  /* 0x01001c0000047ab9 */ /* 0x000fe20000000a00 */
[----:B------:R-:W-:Y:S02]  /*1360*/  IMAD.U32 R10, RZ, RZ, UR6 ;  /* 0x00000006ff0a7e24 */ /* 0x000fe4000f8e00ff */
[----:B------:R-:W-:Y:S02]  /*1370*/  IMAD.U32 R6, RZ, RZ, UR4 ;  /* 0x00000004ff067e24 */ /* 0x000fe4000f8e00ff */
[----:B------:R-:W-:-:S02]  /*1380*/  IMAD.U32 R7, RZ, RZ, UR5 ;  /* 0x00000005ff077e24 */ /* 0x000fc4000f8e00ff */
[----:B------:R-:W-:Y:S02]  /*1390*/  IMAD.U32 R11, RZ, RZ, UR7 ;  /* 0x00000007ff0b7e24 */ /* 0x000fe4000f8e00ff */
[----:B------:R-:W-:Y:S02]  /*13a0*/  IMAD.MOV.U32 R8, RZ, RZ, 0x1e1 ;  /* 0x000001e1ff087424 */ /* 0x000fe400078e00ff */
[----:B------:R-:W-:Y:S02]  /*13b0*/  IMAD.MOV.U32 R12, RZ, RZ, 0x1 ;  /* 0x00000001ff0c7424 */ /* 0x000fe400078e00ff */
[----:B0-----:R-:W-:-:S07]  /*13c0*/  IMAD.MOV.U32 R13, RZ, RZ, RZ ;  /* 0x000000ffff0d7224 */ /* 0x001fce00078e00ff */
[----:B------:R-:W-:-:S07]  /*13d0*/  LEPC R20, `(.L_x_17) ;  /* 0x000000001014794e */ /* 0x000fce0000000000 */
[----:B-12--5:R-:W-:Y:S05]  /*13e0*/  CALL.ABS.NOINC R14 ;  /* 0x000000000e007343 */ /* 0x026fea0003c00000 */
.L_x_17:
[----:B------:R-:W-:-:S04]  /*13f0*/  LOP3.LUT R0, R19, 0x1, RZ, 0xfc, !PT ;  /* 0x0000000113007812 */ /* 0x000fc800078efcff */
[----:B------:R-:W-:-:S13]  /*1400*/  ISETP.NE.AND P0, PT, R0, 0x3, PT ;  /* 0x000000030000780c */ /* 0x000fda0003f05270 */
[----:B------:R-:W-:Y:S05]  /*1410*/  @!P0 BRA `(.L_x_18) ;  /* 0x0000000000048947 */ /* 0x000fea0003800000 */
[----:B------:R-:W-:Y:S01]  /*1420*/  BPT.TRAP 0x1 ;  /* 0x000000040000795c */ /* 0x000fe20000300000 */
.L_x_18:
[----:B------:R-:W3:Y:S01]  /*1430*/  S2UR UR5, SR_CgaCtaId ;  /* 0x00000000000579c3 */ /* 0x000ee20000008800 */
[----:B------:R-:W-:Y:S01]  /*1440*/  UMOV UR4, 0x400 ;  /* 0x0000040000047882 */ /* 0x000fe20000000000 */
[----:B------:R-:W-:Y:S02]  /*1450*/  IMAD.U32 R0, RZ, RZ, UR38 ;  /* 0x00000026ff007e24 */ /* 0x000fe4000f8e00ff */
[----:B------:R-:W-:-:S03]  /*1460*/  IMAD.U32 R3, RZ, RZ, UR39 ;  /* 0x00000027ff037e24 */ /* 0x000fc6000f8e00ff */
[----:B------:R-:W-:Y:S01]  /*1470*/  SHF.L.U32 R0, R0, 0x1f, RZ ;  /* 0x0000001f00007819 */ /* 0x000fe200000006ff */
[----:B---3--:R-:W-:-:S06]  /*1480*/  ULEA UR4, UR5, UR4, 0x18 ;  /* 0x0000000405047291 */ /* 0x008fcc000f8ec03f */
[----:B------:R-:W-:-:S04]  /*1490*/  IMAD.U32 R6, RZ, RZ, UR4 ;  /* 0x00000004ff067e24 */ /* 0x000fc8000f8e00ff */
[----:B------:R-:W-:-:S04]  /*14a0*/  IMAD R3, R3, 0x8, R6 ;  /* 0x0000000803037824 */ /* 0x000fc800078e0206 */
[----:B------:R3:W4:Y:S01]  /*14b0*/  SYNCS.PHASECHK.TRANS64.TRYWAIT P1, [R3+URZ], R0 ;  /* 0x00000000030075a7 */ /* 0x000722000802017f */
[----:B------:R-:W-:Y:S05]  /*14c0*/  @!P0 BRA `(.L_x_19) ;  /* 0x0000000000048947 */ /* 0x000fea0003800000 */
[----:B------:R-:W-:Y:S01]  /*14d0*/  BPT.TRAP 0x1 ;  /* 0x000000040000795c */ /* 0x000fe20000300000 */
.L_x_19:
[----:B----4-:R-:W-:Y:S05]  /*14e0*/  @P1 BRA `(.L_x_20) ;  /* 0x0000000000081947 */ /* 0x010fea0003800000 */
[----:B------:R-:W4:Y:S02]  /*14f0*/  SYNCS.PHASECHK.TRANS64.TRYWAIT P1, [R3+URZ], R0 ;  /* 0x00000000030075a7 */ /* 0x000f24000802017f */
[----:B----4-:R-:W-:Y:S05]  /*1500*/  @!P1 BRA `(.L_x_21) ;  /* 0x00000088002c9947 */ /* 0x010fea0003800000 */
.L_x_20:
[----:B------:R-:W-:-:S04]  /*1510*/  UISETP.LT.AND UP0, UPT, UR40, 0x1, UPT ;  /* 0x000000012800788c */ /* 0x000fc8000bf01270 */
[----:B------:R-:W-:-:S06]  /*1520*/  USEL UR4, UR40, 0x1, UP0 ;  /* 0x0000000128047887 */ /* 0x000fcc0008000000 */
[----:B---34-:R-:W-:Y:S01]  /*1530*/  IMAD.U32 R0, RZ, RZ, UR4 ;  /* 0x00000004ff007e24 */ /* 0x018fe2000f8e00ff */
[----:B------:R-:W-:Y:S05]  /*1540*/  WARPSYNC.ALL ;  /* 0x0000000000007948 */ /* 0x000fea0003800000 */
[----:B------:R-:W-:-:S04]  /*1550*/  IADD3 R0, -R0, UR40, RZ ;  /* 0x0000002800007c10 */ /* 0x000fc8000fffe1ff */
[----:B------:R-:W-:Y:S02]  /*1560*/  ISETP.GE.AND P1, PT, R0, 0x1, PT ;  /* 0x000000010000780c */ /* 0x000fe40003f26270 */
[----:B------:R-:W-:Y:S01]  /*1570*/  R2UR UR4, R6 ;  /* 0x00000000060472ca */ /* 0x000fe200000e0000 */
[----:B------:R-:W-:Y:S01]  /*1580*/  WARPGROUP.ARRIVE ;  /* 0x00000000000079c5 */ /* 0x000fe20000000000 */
[----:B------:R-:W-:Y:S01]  /*1590*/  UMOV UR5, 0xc0000010 ;  /* 0xc000001000057882 */ /* 0x000fe20000000000 */
[----:B------:R-:W-:-:S10]  /*15a0*/  UMOV UR7, 0xc0000010 ;  /* 0xc000001000077882 */ /* 0x000fd40000000000 */
[----:B------:R-:W-:-:S04]  /*15b0*/  UIADD3 UR4, UR4, 0x6100, URZ ;  /* 0x0000610004047890 */ /* 0x000fc8000fffe03f */
[----:B------:R-:W-:-:S04]  /*15c0*/  USHF.R.U32.HI UR4, URZ, 0x4, UR4 ;  /* 0x000000043f047899 */ /* 0x000fc80008011604 */
[----:B------:R-:W-:-:S04]  /*15d0*/  ULOP3.LUT UR4, UR4, 0x3fff, URZ, 0xc0, !UPT ;  /* 0x00003fff04047892 */ /* 0x000fc8000f8ec03f */
[----:B------:R-:W-:Y:S02]  /*15e0*/  ULOP3.LUT UR9, UR4, 0x10000, URZ, 0xfc, !UPT ;  /* 0x0001000004097892 */ /* 0x000fe4000f8efc3f */
[----:B------:R-:W-:Y:S02]  /*15f0*/  ULEA UR4, UR39, UR41, 0x9 ;  /* 0x0000002927047291 */ /* 0x000fe4000f8e483f */
[----:B------:R-:W-:-:S09]  /*1600*/  ULEA UR6, UR39, UR9, 0x8 ;  /* 0x0000000927067291 */ /* 0x000fd2000f8e403f */
[----:B------:R-:W-:Y:S01]  /*1610*/  IGMMA.64x128x32.S8.S8 R88, gdesc[UR4], RZ, !UPT, gsb0 ;  /* 0x03600000045879f1 */ /* 0x000fe2000c0410ff */
[----:B------:R-:W-:Y:S01]  /*1620*/  UIADD3 UR4, UR4, 0x100, URZ ;  /* 0x0000010004047890 */ /* 0x000fe2000fffe03f */
[----:B------:R-:W-:Y:S01]  /*1630*/  UMOV UR5, 0xc0000010 ;  /* 0xc000001000057882 */ /* 0x000fe20000000000 */
[----:B------:R-:W-:Y:S02]  /*1640*/  WARPGROUP.DEPBAR.LE gsb0, 0x0 ;  /* 0x00008000000079c5 */ /* 0x000fe40000010000 */
[----:B------:R-:W-:-:S06]  /*1650*/  WARPGROUP.ARRIVE ;  /* 0x00000000000079c5 */ /* 0x000fcc0000000000 */
[----:B------:R-:W-:Y:S03]  /*1660*/  IGMMA.64x128x32.S8.S8 R24, gdesc[UR4], RZ, !UPT, gsb0 ;  /* 0x03600000041879f1 */ /* 0x000fe6000c0410ff */
[----:B------:R-:W-:Y:S02]  /*1670*/  WARPGROUP.DEPBAR.LE gsb0, 0x0 ;  /* 0x00008000000079c5 */ /* 0x000fe40000010000 */
[----:B------:R-:W-:Y:S05]  /*1680*/  @!P1 BRA `(.L_x_22) ;  /* 0x0000000000dc9947 */ /* 0x000fea0003800000 */
[----:B------:R-:W-:Y:S02]  /*1690*/  UIADD3 UR4, UR39, 0x1, URZ ;  /* 0x0000000127047890 */ /* 0x000fe4000fffe03f */
[----:B------:R-:W-:Y:S02]  /*16a0*/  IMAD.U32 R3, RZ, RZ, UR39 ;  /* 0x00000027ff037e24 */ /* 0x000fe4000f8e00ff */
[----:B------:R-:W-:-:S04]  /*16b0*/  UISETP.NE.AND UP0, UPT, UR4, 0x3, UPT ;  /* 0x000000030400788c */ /* 0x000fc8000bf05270 */
[----:B------:R-:W-:Y:S02]  /*16c0*/  USEL UR5, URZ, 0x1, UP0 ;  /* 0x000000013f057887 */ /* 0x000fe40008000000 */
[----:B------:R-:W-:Y:S02]  /*16d0*/  USEL UR8, UR4, URZ, UP0 ;  /* 0x0000003f04087287 */ /* 0x000fe40008000000 */
[----:B------:R-:W-:-:S06]  /*16e0*/  ULOP3.LUT UR5, UR38, UR5, URZ, 0x3c, !UPT ;  /* 0x0000000526057292 */ /* 0x000fcc000f8e3c3f */
[----:B------:R-:W-:-:S07]  /*16f0*/  IMAD.U32 R7, RZ, RZ, UR5 ;  /* 0x00000005ff077e24 */ /* 0x000fce000f8e00ff */
.L_x_29:
[----:B------:R-:W-:Y:S05]  /*1700*/  @!P0 BRA `(.L_x_23) ;  /* 0x0000000000048947 */ /* 0x000fea0003800000 */
[----:B------:R-:W-:Y:S01]  /*1710*/  BPT.TRAP 0x1 ;  /* 0x000000040000795c */ /* 0x000fe20000300000 */
.L_x_23:
[----:B------:R-:W3:Y:S01]  /*1720*/  S2UR UR5, SR_CgaCtaId ;  /* 0x00000000000579c3 */ /* 0x000ee20000008800 */
[----:B------:R-:W-:Y:S01]  /*1730*/  UMOV UR4, 0x400 ;  /* 0x0000040000047882 */ /* 0x000fe20000000000 */
[----:B01----:R-:W-:Y:S01]  /*1740*/  IMAD.U32 R5, RZ, RZ, UR8 ;  /* 0x00000008ff057e24 */ /* 0x003fe2000f8e00ff */
[----:B------:R-:W-:Y:S01]  /*1750*/  SHF.L.U32 R4, R7, 0x1f, RZ ;  /* 0x0000001f07047819 */ /* 0x000fe200000006ff */
[----:B---3--:R-:W-:-:S06]  /*1760*/  ULEA UR4, UR5, UR4, 0x18 ;  /* 0x0000000405047291 */ /* 0x008fcc000f8ec03f */
[----:B------:R-:W-:-:S04]  /*1770*/  IMAD.U32 R6, RZ, RZ, UR4 ;  /* 0x00000004ff067e24 */ /* 0x000fc8000f8e00ff */
[----:B------:R-:W-:-:S04]  /*1780*/  IMAD R5, R5, 0x8, R6 ;  /* 0x0000000805057824 */ /* 0x000fc800078e0206 */
[----:B------:R0:W1:Y:S01]  /*1790*/  SYNCS.PHASECHK.TRANS64.TRYWAIT P1, [R5+URZ], R4 ;  /* 0x00000004050075a7 */ /* 0x000062000802017f */
[----:B------:R-:W-:Y:S05]  /*17a0*/  @!P0 BRA `(.L_x_24) ;  /* 0x0000000000048947 */ /* 0x000fea0003800000 */
[----:B------:R-:W-:Y:S01]  /*17b0*/  BPT.TRAP 0x1 ;  /* 0x000000040000795c */ /* 0x000fe20000300000 */
.L_x_24:
[----:B-1----:R-:W-:Y:S05]  /*17c0*/  @P1 BRA `(.L_x_25) ;  /* 0x0000000000081947 */ /* 0x002fea0003800000 */
[----:B------:R-:W1:Y:S02]  /*17d0*/  SYNCS.PHASECHK.TRANS64.TRYWAIT P1, [R5+URZ], R4 ;  /* 0x00000004050075a7 */ /* 0x000e64000802017f */
[----:B-1----:R-:W-:Y:S05]  /*17e0*/  @!P1 BRA `(.L_x_26) ;  /* 0x0000008400889947 */ /* 0x002fea0003800000 */
.L_x_25:
[----:B------:R-:W-:Y:S01]  /*17f0*/  ULEA UR4, UR8, UR41, 0x9 ;  /* 0x0000002908047291 */ /* 0x000fe2000f8e483f */
[----:B------:R-:W-:Y:S01]  /*1800*/  WARPGROUP.ARRIVE ;  /* 0x00000000000079c5 */ /* 0x000fe20000000000 */
[----:B------:R-:W-:Y:S01]  /*1810*/  ULEA UR6, UR8, UR9, 0x8 ;  /* 0x0000000908067291 */ /* 0x000fe2000f8e403f */
[----:B------:R-:W-:Y:S01]  /*1820*/  UMOV UR5, 0xc0000010 ;  /* 0xc000001000057882 */ /* 0x000fe20000000000 */
[----:B------:R-:W-:-:S07]  /*1830*/  UMOV UR7, 0xc0000010 ;  /* 0xc000001000077882 */ /* 0x000fce0000000000 */
[----:B------:R-:W-:Y:S01]  /*1840*/  IGMMA.64x128x32.S8.S8 R88, gdesc[UR4], R88, gsb0 ;  /* 0x03600000045879f1 */ /* 0x000fe20008041058 */
[----:B------:R-:W-:Y:S01]  /*1850*/  UIADD3 UR4, UR4, 0x100, URZ ;  /* 0x0000010004047890 */ /* 0x000fe2000fffe03f */
[----:B------:R-:W-:Y:S01]  /*1860*/  UMOV UR5, 0xc0000010 ;  /* 0xc000001000057882 */ /* 0x000fe20000000000 */
[----:B------:R-:W-:Y:S02]  /*1870*/  WARPGROUP.DEPBAR.LE gsb0, 0x0 ;  /* 0x00008000000079c5 */ /* 0x000fe40000010000 */
[----:B------:R-:W-:-:S06]  /*1880*/  WARPGROUP.ARRIVE ;  /* 0x00000000000079c5 */ /* 0x000fcc0000000000 */
[----:B------:R-:W-:Y:S03]  /*1890*/  IGMMA.64x128x32.S8.S8 R24, gdesc[UR4], R24, gsb0 ;  /* 0x03600000041879f1 */ /* 0x000fe60008041018 */
[----:B------:R-:W-:Y:S02]  /*18a0*/  WARPGROUP.DEPBAR.LE gsb0, 0x0 ;  /* 0x00008000000079c5 */ /* 0x000fe40000010000 */
[----:B------:R-:W-:Y:S05]  /*18b0*/  @!P0 BRA `(.L_x_27) ;  /* 0x0000000000048947 */ /* 0x000fea0003800000 */
[----:B------:R-:W-:Y:S01]  /*18c0*/  BPT.TRAP 0x1 ;  /* 0x000000040000795c */ /* 0x000fe20000300000 */
.L_x_27:
[----:B------:R-:W-:-:S13]  /*18d0*/  ISETP.NE.AND P1, PT, R23, RZ, PT ;  /* 0x000000ff1700720c */ /* 0x000fda0003f25270 */
[----:B01----:R-:W-:-:S04]  /*18e0*/  @P1 IMAD R4, R3, 0x8, R6 ;  /* 0x0000000803041824 */ /* 0x003fc800078e0206 */
[----:B------:R-:W-:-:S05]  /*18f0*/  @P1 VIADD R5, R4, 0x18 ;  /* 0x0000001804051836 */ /* 0x000fca0000000000 */
[----:B------:R-:W-:-:S04]  /*1900*/  @P1 PRMT R5, R152, 0x654, R5 ;  /* 0x0000065498051816 */ /* 0x000fc80000000005 */
[----:B------:R0:W-:Y:S01]  /*1910*/  @P1 SYNCS.ARRIVE.TRANS64.RED.A1T0 RZ, [R5+URZ], RZ ;  /* 0x000000ff05ff19a7 */ /* 0x0001e2000810043f */
[----:B------:R-:W-:-:S13]  /*1920*/  ISETP.GT.U32.AND P1, PT, R19, 0x1, PT ;  /* 0x000000011300780c */ /* 0x000fda0003f24070 */
[----:B0-----:R-:W-:Y:S05]  /*1930*/  @P1 BRA `(.L_x_28) ;  /* 0x0000000000041947 */ /* 0x001fea0003800000 */
[----:B------:R-:W-:Y:S01]  /*1940*/  BPT.TRAP 0x1 ;  /* 0x000000040000795c */ /* 0x000fe20000300000 */
.L_x_28:
[----:B------:R-:W-:Y:S01]  /*1950*/  UIADD3 UR8, UR8, 0x1, URZ ;  /* 0x0000000108087890 */ /* 0x000fe2000fffe03f */
[C---:B------:R-:W-:Y:S01]  /*1960*/  ISETP.GT.AND P2, PT, R0.reuse, 0x1, PT ;  /* 0x000000010000780c */ /* 0x040fe20003f44270 */
[----:B------:R-:W-:Y:S02]  /*1970*/  VIADD R3, R3, 0x1 ;  /* 0x0000000103037836 */ /* 0x000fe40000000000 */
[----:B------:R-:W-:Y:S01]  /*1980*/  UISETP.NE.AND UP0, UPT, UR8, 0x3, UPT ;  /* 0x000000030800788c */ /* 0x000fe2000bf05270 */
[----:B------:R-:W-:Y:S02]  /*1990*/  VIADD R0, R0, 0xffffffff ;  /* 0xffffffff00007836 */ /* 0x000fe40000000000 */
[C---:B------:R-:W-:Y:S01]  /*19a0*/  ISETP.NE.AND P1, PT, R3.reuse, 0x3, PT ;  /* 0x000000030300780c */ /* 0x040fe20003f25270 */
[----:B------:R-:W-:Y:S02]  /*19b0*/  USEL UR4, URZ, 0x1, UP0 ;  /* 0x000000013f047887 */ /* 0x000fe40008000000 */
[----:B------:R-:W-:Y:S01]  /*19c0*/  USEL UR8, UR8, URZ, UP0 ;  /* 0x0000003f08087287 */ /* 0x000fe20008000000 */
[----:B------:R-:W-:-:S03]  /*19d0*/  SEL R3, R3, RZ, P1 ;  /* 0x000000ff03037207 */ /* 0x000fc60000800000 */
[----:B------:R-:W-:Y:S01]  /*19e0*/  LOP3.LUT R7, R7, UR4, RZ, 0x3c, !PT ;  /* 0x0000000407077c12 */ /* 0x000fe2000f8e3cff */
[----:B------:R-:W-:Y:S07]  /*19f0*/  @P2 BRA `(.L_x_29) ;  /* 0xfffffffc00402947 */ /* 0x000fee000383ffff */
.L_x_22:
[----:B------:R-:W3:Y:S02]  /*1a00*/  LDC R0, c[0x0][0x28c] ;  /* 0x0000a300ff007b82 */ /* 0x000ee40000000800 */
[----:B---3--:R-:W-:-:S13]  /*1a10*/  ISETP.GE.AND P1, PT, R0, 0x1, PT ;  /* 0x000000010000780c */ /* 0x008fda0003f26270 */
[----:B------:R-:W-:Y:S05]  /*1a20*/  @!P1 BRA `(.L_x_30) ;  /* 0x0000000000509947 */ /* 0x000fea0003800000 */
[----:B------:R-:W-:Y:S05]  /*1a30*/  @!P0 BRA `(.L_x_31) ;  /* 0x0000000000048947 */ /* 0x000fea0003800000 */
[----:B------:R-:W-:Y:S01]  /*1a40*/  BPT.TRAP 0x1 ;  /* 0x000000040000795c */ /* 0x000fe20000300000 */
.L_x_31:
[----:B------:R-:W-:Y:S01]  /*1a50*/  ISETP.NE.AND P0, PT, R23, RZ, PT ;  /* 0x000000ff1700720c */ /* 0x000fe20003f05270 */
[----:B------:R-:W-:Y:S01]  /*1a60*/  BSSY B0, `(.L_x_32) ;  /* 0x000000e000007945 */ /* 0x000fe20003800000 */
[----:B------:R-:W-:-:S11]  /*1a70*/  ISETP.GT.U32.AND P1, PT, R19, 0x1, PT ;  /* 0x000000011300780c */ /* 0x000fd60003f24070 */
[----:B------:R-:W-:Y:S05]  /*1a80*/  @!P0 BRA `(.L_x_33) ;  /* 0x00000000002c8947 */ /* 0x000fea0003800000 */
[----:B------:R-:W-:-:S04]  /*1a90*/  UISETP.LT.AND UP0, UPT, UR40, 0x1, UPT ;  /* 0x000000012800788c */ /* 0x000fc8000bf01270 */
[----:B------:R-:W-:-:S04]  /*1aa0*/  USEL UR6, UR40, 0x1, UP0 ;  /* 0x0000000128067887 */ /* 0x000fc80008000000 */
[----:B------:R-:W-:-:S04]  /*1ab0*/  UIADD3 UR6, UR39, UR40, -UR6 ;  /* 0x0000002827067290 */ /* 0x000fc8000fffe806 */
[----:B------:R-:W-:-:S04]  /*1ac0*/  UIMAD.WIDE.U32 UR4, UR6, -0x55555555, URZ ;  /* 0xaaaaaaab060478a5 */ /* 0x000fc8000f8e003f */
[----:B------:R-:W-:-:S04]  /*1ad0*/  USHF.R.U32.HI UR4, URZ, 0x1, UR5 ;  /* 0x000000013f047899 */ /* 0x000fc80008011605 */
[----:B------:R-:W-:-:S06]  /*1ae0*/  UIMAD UR6, UR4, -0x3, UR6 ;  /* 0xfffffffd040678a4 */ /* 0x000fcc000f8e0206 */
[----:B------:R-:W-:-:S04]  /*1af0*/  IMAD.U32 R3, RZ, RZ, UR6 ;  /* 0x00000006ff037e24 */ /* 0x000fc8000f8e00ff */
[----:B------:R-:W-:-:S04]  /*1b00*/  IMAD R0, R3, 0x8, R6 ;  /* 0x0000000803007824 */ /* 0x000fc800078e0206 */
[----:B------:R-:W-:-:S05]  /*1b10*/  VIADD R3, R0, 0x18 ;  /* 0x0000001800037836 */ /* 0x000fca0000000000 */
[----:B------:R-:W-:-:S04]  /*1b20*/  PRMT R3, R152, 0x654, R3 ;  /* 0x0000065498037816 */ /* 0x000fc80000000003 */
[----:B------:R3:W-:Y:S03]  /*1b30*/  SYNCS.ARRIVE.TRANS64.RED.A1T0 RZ, [R3+URZ], RZ ;  /* 0x000000ff03ff79a7 */ /* 0x0007e6000810043f */
.L_x_33:
[----:B------:R-:W-:Y:S05]  /*1b40*/  BSYNC B0 ;  /* 0x0000000000007941 */ /* 0x000fea0003800000 */
.L_x_32:
[----:B------:R-:W-:Y:S05]  /*1b50*/  @P1 BRA `(.L_x_30) ;  /* 0x0000000000041947 */ /* 0x000fea0003800000 */
[----:B------:R-:W-:Y:S01]  /*1b60*/  BPT.TRAP 0x1 ;  /* 0x000000040000795c */ /* 0x000fe20000300000 */
.L_x_30:
[----:B------:R-:W4:Y:S01]  /*1b70*/  LDC R6, c[0x0][0x288] ;  /* 0x0000a200ff067b82 */ /* 0x000f220000000800 */
[----:B------:R-:W-:Y:S01]  /*1b80*/  IMAD.SHL.U32 R9, R153, 0x80, RZ ;  /* 0x0000008099097824 */ /* 0x000fe200078e00ff */
[--C-:B------:R-:W-:Y:S01]  /*1b90*/  SHF.R.U32.HI R0, RZ, 0x2, R18.reuse ;  /* 0x00000002ff007819 */ /* 0x100fe20000011612 */
[----:B------:R-:W-:Y:S01]  /*1ba0*/  UIADD3 UR39, UR40, UR39, URZ ;  /* 0x0000002728277290 */ /* 0x000fe2000fffe03f */
[----:B01----:R-:W-:Y:S01]  /*1bb0*/  SHF.R.U32.HI R5, RZ, 0x7, R18 ;  /* 0x00000007ff057819 */ /* 0x003fe20000011612 */
[----:B------:R-:W-:Y:S01]  /*1bc0*/  IMAD.SHL.U32 R11, R154, 0x100, RZ ;  /* 0x000001009a0b7824 */ /* 0x000fe200078e00ff */
[----:B------:R-:W-:Y:S01]  /*1bd0*/  LOP3.LUT R4, R18, 0x60, RZ, 0xc0, !PT ;  /* 0x0000006012047812 */ /* 0x000fe200078ec0ff */
[----:B------:R-:W-:Y:S01]  /*1be0*/  UISETP.GT.U32.AND UP0, UPT, UR39, 0x2, UPT ;  /* 0x000000022700788c */ /* 0x000fe2000bf04070 */
[----:B---3--:R-:W-:Y:S01]  /*1bf0*/  LOP3.LUT R3, R0, 0x7, RZ, 0xc0, !PT ;  /* 0x0000000700037812 */ /* 0x008fe200078ec0ff */
[----:B------:R-:W-:Y:S01]  /*1c00*/  IMAD.SHL.U32 R14, R18, 0x2, RZ ;  /* 0x00000002120e7824 */ /* 0x000fe200078e00ff */
[----:B------:R-:W-:Y:S01]  /*1c10*/  LOP3.LUT R0, R5, 0x1, RZ, 0xc0, !PT ;  /* 0x0000000105007812 */ /* 0x000fe200078ec0ff */
[----:B------:R-:W-:Y:S01]  /*1c20*/  ULDC UR7, c[0x0][0x284] ;  /* 0x0000a10000077ab9 */ /* 0x000fe20000000800 */
[----:B------:R-:W-:Y:S01]  /*1c30*/  SHF.R.U32.HI R8, RZ, 0x1, R4 ;  /* 0x00000001ff087819 */ /* 0x000fe20000011604 */
[----:B------:R-:W-:Y:S01]  /*1c40*/  UISETP.LT.U32.AND UP0, UPT, UR40, 0x3, UP0 ;  /* 0x000000032800788c */ /* 0x000fe20008701070 */
[----:B------:R-:W-:Y:S01]  /*1c50*/  SHF.R.S32.HI R162, RZ, 0x1f, R22 ;  /* 0x0000001fffa27819 */ /* 0x000fe20000011416 */
[----:B------:R-:W-:Y:S01]  /*1c60*/  UISETP.GE.U32.AND UP1, UPT, UR40, 0x3, UPT ;  /* 0x000000032800788c */ /* 0x000fe2000bf26070 */
[----:B------:R-:W-:Y:S01]  /*1c70*/  IMAD.SHL.U32 R10, R0, 0x40, RZ ;  /* 0x00000040000a7824 */ /* 0x000fe200078e00ff */
[----:B------:R-:W-:Y:S01]  /*1c80*/  IADD3 R5, RZ, -R8, -R3 ;  /* 0x80000008ff057210 */ /* 0x000fe20007ffe803 */
[----:B------:R-:W-:Y:S01]  /*1c90*/  ULDC.64 UR8, c[0x0][0x5d0] ;  /* 0x0001740000087ab9 */ /* 0x000fe20000000a00 */
[C---:B------:R-:W-:Y:S01]  /*1ca0*/  LOP3.LUT R14, R9.reuse, 0x6, R14, 0xf8, !PT ;  /* 0x00000006090e7812 */ /* 0x040fe200078ef80e */
[----:B------:R-:W-:Y:S01]  /*1cb0*/  UIMAD.WIDE.U32 UR4, UR39, -0x55555555, URZ ;  /* 0xaaaaaaab270478a5 */ /* 0x000fe2000f8e003f */
[----:B------:R-:W-:Y:S01]  /*1cc0*/  LOP3.LUT R4, R18, 0x3, RZ, 0xc0, !PT ;  /* 0x0000000312047812 */ /* 0x000fe200078ec0ff */
[----:B------:R-:W-:Y:S01]  /*1cd0*/  USEL UR6, URZ, 0x1, !UP0 ;  /* 0x000000013f067887 */ /* 0x000fe2000c000000 */
[----:B------:R-:W-:Y:S01]  /*1ce0*/  IMAD R7, R162, UR8, RZ ;  /* 0x00000008a2077c24 */ /* 0x000fe2000f8e02ff */
[----:B----4-:R-:W-:Y:S01]  /*1cf0*/  ISETP.GE.AND P0, PT, R9, R6, PT ;  /* 0x000000060900720c */ /* 0x010fe20003f06270 */
[----:B------:R-:W-:Y:S01]  /*1d00*/  IMAD R0, R0, -0x40, R5 ;  /* 0xffffffc000007824 */ /* 0x000fe200078e0205 */
[----:B------:R-:W-:Y:S01]  /*1d10*/  SHF.R.S32.HI R15, RZ, 0x1f, R14 ;  /* 0x0000001fff0f7819 */ /* 0x000fe2000001140e */
[----:B------:R-:W-:Y:S01]  /*1d20*/  USHF.R.U32.HI UR4, URZ, 0x1, UR5 ;  /* 0x000000013f047899 */ /* 0x000fe20008011605 */
[C---:B------:R-:W-:Y:S01]  /*1d30*/  ISETP.GE.OR P0, PT, R11.reuse, UR7, P0 ;  /* 0x000000070b007c0c */ /* 0x040fe20008706670 */
[----:B------:R-:W-:Y:S01]  /*1d40*/  ULOP3.LUT UR38, UR38, UR6, URZ, 0x3c, !UPT ;  /* 0x0000000626267292 */ /* 0x000fe2000f8e3c3f */
[----:B------:R-:W-:Y:S01]  /*1d50*/  LOP3.LUT R3, R10, 0x40, R3, 0xe2, !PT ;  /* 0x000000400a037812 */ /* 0x000fe200078ee203 */
[----:B------:R-:W-:Y:S01]  /*1d60*/  IMAD R10, R4, -0x2, R6 ;  /* 0xfffffffe040a7824 */ /* 0x000fe200078e0206 */
[----:B------:R-:W-:Y:S01]  /*1d70*/  UIMAD UR39, UR4, -0x3, UR39 ;  /* 0xfffffffd042778a4 */ /* 0x000fe2000f8e0227 */
[----:B------:R-:W-:Y:S01]  /*1d80*/  IMAD.WIDE R4, R154, 0x100, RZ ;  /* 0x000001009a047825 */ /* 0x000fe200078e02ff */
[----:B------:R-:W-:Y:S01]  /*1d90*/  @UP1 ULOP3.LUT UR38, UR38, 0x1, UR4, 0x78, !UPT ;  /* 0x0000000126261892 */ /* 0x000fe2000f8e7804 */
[----:B------:R-:W-:-:S02]  /*1da0*/  IADD3 R0, -R11, UR7, R0 ;  /* 0x000000070b007c10 */ /* 0x000fc4000fffe100 */
[----:B------:R-:W-:Y:S01]  /*1db0*/  IMAD R13, R22, UR9, R7 ;  /* 0x00000009160d7c24 */ /* 0x000fe2000f8e0207 */
[----:B------:R-:W-:Y:S01]  /*1dc0*/  LOP3.LUT R153, R4, R3, R8, 0xfe, !PT ;  /* 0x0000000304997212 */ /* 0x000fe200078efe08 */
[----:B------:R-:W-:-:S04]  /*1dd0*/  IMAD.WIDE.U32 R6, R22, UR8, R14 ;  /* 0x0000000816067c25 */ /* 0x000fc8000f8e000e */
[----:B------:R-:W-:Y:S02]  /*1de0*/  IMAD.IADD R7, R7, 0x1, R13 ;  /* 0x0000000107077824 */ /* 0x000fe400078e020d */
[----:B------:R-:W-:Y:S02]  /*1df0*/  IMAD.IADD R3, R10, 0x1, -R9 ;  /* 0x000000010a037824 */ /* 0x000fe400078e0a09 */
[----:B------:R-:W-:Y:S01]  /*1e00*/  IMAD.MOV.U32 R154, RZ, RZ, -0x1 ;  /* 0xffffffffff9a7424 */ /* 0x000fe200078e00ff */
[----:B------:R-:W-:Y:S06]  /*1e10*/  @P0 BRA `(.L_x_34) ;  /* 0x0000006000f40947 */ /* 0x000fec0003800000 */
[----:B------:R-:W0:Y:S01]  /*1e20*/  LDC.64 R20, c[0x0][0x5c8] ;  /* 0x00017200ff147b82 */ /* 0x000e220000000a00 */
[----:B------:R-:W-:Y:S01]  /*1e30*/  ULDC.64 UR4, c[0x0][0x5c0] ;  /* 0x0001700000047ab9 */ /* 0x000fe20000000a00 */
[----:B------:R-:W-:Y:S01]  /*1e40*/  BSSY B0, `(.L_x_34) ;  /* 0x000063a000007945 */ /* 0x000fe20003800000 */
[-C--:B0-----:R-:W-:Y:S01]  /*1e50*/  IMAD R8, R5, R20.reuse, RZ ;  /* 0x0000001405087224 */ /* 0x081fe200078e02ff */
[----:B------:R-:W-:Y:S01]  /*1e60*/  SHF.L.U64.HI R13, R20, 0x3, R21 ;  /* 0x00000003140d7819 */ /* 0x000fe20000010215 */
[----:B------:R-:W-:-:S04]  /*1e70*/  IMAD.WIDE.U32 R6, R153, R20, R6 ;  /* 0x0000001499067225 */ /* 0x000fc800078e0006 */
[----:B------:R-:W-:Y:S01]  /*1e80*/  IMAD R9, R153, R21, R8 ;  /* 0x0000001599097224 */ /* 0x000fe200078e0208 */
[----:B------:R-:W-:Y:S01]  /*1e90*/  IADD3 R160, P0, R6, UR4, RZ ;  /* 0x0000000406a07c10 */ /* 0x000fe2000ff1e0ff */
[C---:B------:R-:W-:Y:S02]  /*1ea0*/  IMAD.SHL.U32 R11, R20.reuse, 0x8, RZ ;  /* 0x00000008140b7824 */ /* 0x040fe400078e00ff */
[----:B------:R-:W-:Y:S01]  /*1eb0*/  IMAD.IADD R9, R7, 0x1, R9 ;  /* 0x0000000107097824 */ /* 0x000fe200078e0209 */
[-C--:B------:R-:W-:Y:S02]  /*1ec0*/  LEA R6, P2, R20, R160.reuse, 0x7 ;  /* 0x000000a014067211 */ /* 0x080fe400078438ff */
[----:B------:R-:W-:Y:S02]  /*1ed0*/  IADD3 R8, P1, R11, R160, RZ ;  /* 0x000000a00b087210 */ /* 0x000fe40007f3e0ff */
[----:B------:R-:W-:Y:S02]  /*1ee0*/  IADD3.X R161, R9, UR5, RZ, P0, !PT ;  /* 0x0000000509a17c10 */ /* 0x000fe400087fe4ff */
[----:B-----5:R-:W-:-:S02]  /*1ef0*/  ISETP.NE.AND P0, PT, R156, RZ, PT ;  /* 0x000000ff9c00720c */ /* 0x020fc40003f05270 */
[----:B------:R-:W-:Y:S01]  /*1f00*/  LEA.HI.X R7, R20, R161, R21, 0x7, P2 ;  /* 0x000000a114077211 */ /* 0x000fe200010f3c15 */
[----:B------:R-:W-:Y:S01]  /*1f10*/  IMAD.X R9, R13, 0x1, R161, P1 ;  /* 0x000000010d097824 */ /* 0x000fe200008e06a1 */
[----:B------:R-:W-:-:S05]  /*1f20*/  IADD3 R10, P2, R11, R6, RZ ;  /* 0x000000060b0a7210 */ /* 0x000fca0007f5e0ff */
[----:B------:R-:W-:-:S04]  /*1f30*/  IMAD.X R11, R13, 0x1, R7, P2 ;  /* 0x000000010d0b7824 */ /* 0x000fc800010e0607 */
[----:B------:R-:W-:Y:S05]  /*1f40*/  @!P0 BRA `(.L_x_35) ;  /* 0x0000004800948947 */ /* 0x000fea0003800000 */
[----:B------:R-:W0:Y:S01]  /*1f50*/  LDC.64 R158, c[0x0][0x5b0] ;  /* 0x00016c00ff9e7b82 */ /* 0x000e220000000a00 */
[----:B------:R-:W-:Y:S01]  /*1f60*/  ULDC.64 UR4, c[0x0][0x5b8] ;  /* 0x00016e0000047ab9 */ /* 0x000fe20000000a00 */
[----:B------:R-:W-:Y:S01]  /*1f70*/  ISETP.GE.AND P0, PT, R0, 0x1, PT ;  /* 0x000000010000780c */ /* 0x000fe20003f06270 */
[----:B------:R-:W-:Y:S01]  /*1f80*/  IMAD R21, R162, UR4, RZ ;  /* 0x00000004a2157c24 */ /* 0x000fe2000f8e02ff */
[----:B------:R-:W-:Y:S01]  /*1f90*/  BSSY B1, `(.L_x_36) ;  /* 0x0000010000017945 */ /* 0x000fe20003800000 */
[C---:B------:R-:W-:Y:S01]  /*1fa0*/  IMAD.WIDE.U32 R14, R22.reuse, UR4, R14 ;  /* 0x00000004160e7c25 */ /* 0x040fe2000f8e000e */
[----:B------:R-:W-:Y:S02]  /*1fb0*/  ISETP.LT.OR P3, PT, R3, 0x1, !P0 ;  /* 0x000000010300780c */ /* 0x000fe40004761670 */
[----:B------:R-:W1:Y:S01]  /*1fc0*/  LDC.64 R12, c[0x0][0x5a8] ;  /* 0x00016a00ff0c7b82 */ /* 0x000e620000000a00 */
[----:B------:R-:W-:Y:S02]  /*1fd0*/  IMAD R21, R22, UR5, R21 ;  /* 0x0000000516157c24 */ /* 0x000fe4000f8e0215 */
[----:B------:R-:W-:-:S02]  /*1fe0*/  IMAD.MOV.U32 R20, RZ, RZ, R14 ;  /* 0x000000ffff147224 */ /* 0x000fc400078e000e */
[----:B------:R-:W-:Y:S02]  /*1ff0*/  IMAD.IADD R21, R15, 0x1, R21 ;  /* 0x000000010f157824 */ /* 0x000fe400078e0215 */
[-C--:B0-----:R-:W-:Y:S01]  /*2000*/  IMAD R22, R5, R158.reuse, RZ ;  /* 0x0000009e05167224 */ /* 0x081fe200078e02ff */
[----:B------:R-:W-:Y:S01]  /*2010*/  SHF.L.U64.HI R165, R158, 0x3, R159 ;  /* 0x000000039ea57819 */ /* 0x000fe2000001029f */
[----:B------:R-:W-:-:S04]  /*2020*/  IMAD.WIDE.U32 R162, R153, R158, R20 ;  /* 0x0000009e99a27225 */ /* 0x000fc800078e0014 */
[----:B------:R-:W-:Y:S01]  /*2030*/  IMAD R171, R153, R159, R22 ;  /* 0x0000009f99ab7224 */ /* 0x000fe200078e0216 */
[----:B-1----:R-:W-:Y:S01]  /*2040*/  IADD3 R162, P1, R162, R12, RZ ;  /* 0x0000000ca2a27210 */ /* 0x002fe20007f3e0ff */
[----:B------:R-:W-:-:S03]  /*2050*/  IMAD.SHL.U32 R164, R158, 0x8, RZ ;  /* 0x000000089ea47824 */ /* 0x000fc600078e00ff */
[----:B------:R-:W-:Y:S01]  /*2060*/  IADD3.X R163, R13, R163, R171, P1, !PT ;  /* 0x000000a30da37210 */ /* 0x000fe20000ffe4ab */
[----:B------:R-:W-:Y:S08]  /*2070*/  @P3 BRA `(.L_x_37) ;  /* 0x0000000000043947 */ /* 0x000ff00003800000 */
[----:B--2---:R0:W5:Y:S02]  /*2080*/  LDG.E.U8 R157, desc[UR36][R162.64] ;  /* 0x00000024a29d7981 */ /* 0x004164000c1e1100 */
.L_x_37:
[----:B------:R-:W-:Y:S05]  /*2090*/  BSYNC B1 ;  /* 0x0000000000017941 */ /* 0x000fea0003800000 */
.L_x_36:
[----:B-----5:R-:W-:Y:S01]  /*20a0*/  LOP3.LUT R22, R157, 0xffff, RZ, 0xc0, !PT ;  /* 0x0000ffff9d167812 */ /* 0x020fe200078ec0ff */
[----:B------:R-:W-:Y:S01]  /*20b0*/  IMAD.WIDE.U32 R166, R153, R158, R164 ;  /* 0x0000009e99a67225 */ /* 0x000fe200078e00a4 */
[----:B------:R-:W-:Y:S01]  /*20c0*/  ISETP.LT.OR P4, PT, R3, 0x2, !P0 ;  /* 0x000000020300780c */ /* 0x000fe20004781670 */
[----:B------:R-:W-:Y:S01]  /*20d0*/  BSSY B1, `(.L_x_38) ;  /* 0x000000e000017945 */ /* 0x000fe20003800000 */
[----:B------:R-:W-:Y:S01]  /*20e0*/  PRMT R169, R22, 0x8880, RZ ;  /* 0x0000888016a97816 */ /* 0x000fe200000000ff */
[----:B------:R-:W-:Y:S01]  /*20f0*/  IMAD.IADD R167, R171, 0x1, R167 ;  /* 0x00000001aba77824 */ /* 0x000fe200078e02a7 */
[----:B------:R-:W-:Y:S02]  /*2100*/  IADD3 R166, P2, P5, R14, R12, R166 ;  /* 0x0000000c0ea67210 */ /* 0x000fe40007d5e0a6 */
[----:B------:R-:W-:Y:S01]  /*2110*/  ISETP.GE.AND P1, PT, R0, 0x9, PT ;  /* 0x000000090000780c */ /* 0x000fe20003f26270 */
[----:B------:R-:W-:Y:S01]  /*2120*/  IMAD R22, R169, R156, RZ ;  /* 0x0000009ca9167224 */ /* 0x000fe200078e02ff */
[----:B------:R-:W-:-:S02]  /*2130*/  IADD3.X R167, R21, R13, R167, P2, P5 ;  /* 0x0000000d15a77210 */ /* 0x000fc400017ea4a7 */
[----:B------:R-:W-:Y:S01]  /*2140*/  ISETP.LT.OR P2, PT, R3, 0x1, !P1 ;  /* 0x000000010300780c */ /* 0x000fe20004f41670 */
[----:B------:R-:W-:-:S05]  /*2150*/  @!P3 IMAD R169, R88, R155, R22 ;  /* 0x0000009b58a9b224 */ /* 0x000fca00078e0216 */
[----:B------:R1:W-:Y:S01]  /*2160*/  @!P3 STG.E.U8 desc[UR36][R160.64], R169 ;  /* 0x000000a9a000b986 */ /* 0x0003e2000c101124 */
[----:B------:R-:W-:Y:S06]  /*2170*/  @P4 BRA `(.L_x_39) ;  /* 0x00000000000c4947 */ /* 0x000fec0003800000 */
[----:B--2---:R-:W1:Y:S02]  /*2180*/  LDG.E.U8 R157, desc[UR36][R162.64+0x1] ;  /* 0x00000124a29d7981 */ /* 0x004e64000c1e1100 */
[----:B-1----:R-:W-:-:S05]  /*2190*/  PRMT R169, R157, 0x8880, RZ ;  /* 0x000088809da97816 */ /* 0x002fca00000000ff */
[----:B------:R-:W-:-:S07]  /*21a0*/  IMAD R22, R169, R156, RZ ;  /* 0x0000009ca9167224 */ /* 0x000fce00078e02ff */
.L_x_39:
[----:B------:R-:W-:Y:S05]  /*21b0*/  BSYNC B1 ;  /* 0x0000000000017941 */ /* 0x000fea0003800000 */
.L_x_38:
[----:B------:R-:W-:Y:S01]  /*21c0*/  @!P4 IMAD R89, R89, R155, R22 ;  /* 0x0000009b5959c224 */ /* 0x000fe200078e0216 */
[----:B------:R-:W-:Y:S04]  /*21d0*/  BSSY B1, `(.L_x_40) ;  /* 0x0000006000017945 */ /* 0x000fe80003800000 */
[----:B------:R3:W-:Y:S01]  /*21e0*/  @!P4 STG.E.U8 desc[UR36][R160.64+0x1], R89 ;  /* 0x00000159a000c986 */ /* 0x0007e2000c101124 */
[----:B------:R-:W-:Y:S05]  /*21f0*/  @P2 BRA `(.L_x_41) ;  /* 0x00000000000c2947 */ /* 0x000fea0003800000 */
[----:B--2---:R-:W3:Y:S02]  /*2200*/  LDG.E.U8 R157, desc[UR36][R166.64] ;  /* 0x00000024a69d7981 */ /* 0x004ee4000c1e1100 */
[----:B---3--:R-:W-:-:S05]  /*2210*/  PRMT R89, R157, 0x8880, RZ ;  /* 0x000088809d597816 */ /* 0x008fca00000000ff */
[----:B------:R-:W-:-:S07]  /*2220*/  IMAD R22, R89, R156, RZ ;  /* 0x0000009c59167224 */ /* 0x000fce00078e02ff */
.L_x_41:
[----:B------:R-:W-:Y:S05]  /*2230*/  BSYNC B1 ;  /* 0x0000000000017941 */ /* 0x000fea0003800000 */
.L_x_40:
[C---:B------:R-:W-:Y:S01]  /*2240*/  ISETP.LT.OR P4, PT, R3.reuse, 0x2, !P1 ;  /* 0x000000020300780c */ /* 0x040fe20004f81670 */
[----:B---3--:R-:W-:Y:S01]  /*2250*/  @!P2 IMAD R89, R90, R155, R22 ;  /* 0x0000009b5a59a224 */ /* 0x008fe200078e0216 */
[----:B------:R-:W-:Y:S01]  /*2260*/  BSSY B1, `(.L_x_42) ;  /* 0x0000009000017945 */ /* 0x000fe20003800000 */
[C---:B------:R-:W-:Y:S02]  /*2270*/  ISETP.LT.OR P3, PT, R3.reuse, 0x9, !P0 ;  /* 0x000000090300780c */ /* 0x040fe40004761670 */
[C---:B------:R-:W-:Y:S01]  /*2280*/  ISETP.LT.OR P5, PT, R3.reuse, 0xa, !P0 ;  /* 0x0000000a0300780c */ /* 0x040fe200047a1670 */
[----:B------:R3:W-:Y:S01]  /*2290*/  @!P2 STG.E.U8 desc[UR36][R8.64], R89 ;  /* 0x000000590800a986 */ /* 0x0007e2000c101124 */
[----:B------:R-:W-:-:S06]  /*22a0*/  ISETP.LT.OR P2, PT, R3, 0x9, !P1 ;  /* 0x000000090300780c */ /* 0x000fcc0004f41670 */
[----:B------:R-:W-:Y:S07]  /*22b0*/  @P4 BRA `(.L_x_43) ;  /* 0x00000000000c4947 */ /* 0x000fee0003800000 */
[----:B--2---:R-:W3:Y:S02]  /*22c0*/  LDG.E.U8 R157, desc[UR36][R166.64+0x1] ;  /* 0x00000124a69d7981 */ /* 0x004ee4000c1e1100 */
[----:B---3--:R-:W-:-:S05]  /*22d0*/  PRMT R89, R157, 0x8880, RZ ;  /* 0x000088809d597816 */ /* 0x008fca00000000ff */
[----:B------:R-:W-:-:S07]  /*22e0*/  IMAD R22, R89, R156, RZ ;  /* 0x0000009c59167224 */ /* 0x000fce00078e02ff */
.L_x_43:
[----:B------:R-:W-:Y:S05]  /*22f0*/  BSYNC B1 ;  /* 0x0000000000017941 */ /* 0x000fea0003800000 */
.L_x_42:
[----:B------:R-:W-:Y:S01]  /*2300*/  @!P4 IMAD R91, R91, R155, R22 ;  /* 0x0000009b5b5bc224 */ /* 0x000fe200078e0216 */
[----:B------:R-:W-:Y:S04]  /*2310*/  BSSY B1, `(.L_x_44) ;  /* 0x0000006000017945 */ /* 0x000fe80003800000 */
[----:B------:R4:W-:Y:S01]  /*2320*/  @!P4 STG.E.U8 desc[UR36][R8.64+0x1], R91 ;  /* 0x0000015b0800c986 */ /* 0x0009e2000c101124 */
[----:B------:R-:W-:Y:S05]  /*2330*/  @P3 BRA `(.L_x_45) ;  /* 0x00000000000c3947 */ /* 0x000fea0003800000 */
[----:B--2---:R-:W3:Y:S02]  /*2340*/  LDG.E.U8 R157, desc[UR36][R162.64+0x8] ;  /* 0x00000824a29d7981 */ /* 0x004ee4000c1e1100 */
[----:B---3--:R-:W-:-:S05]  /*2350*/  PRMT R89, R157, 0x8880, RZ ;  /* 0x000088809d597816 */ /* 0x008fca00000000ff */
[----:B------:R-:W-:-:S07]  /*2360*/  IMAD R22, R89, R156, RZ ;  /* 0x0000009c59167224 */ /* 0x000fce00078e02ff */
.L_x_45:
[----:B------:R-:W-:Y:S05]  /*2370*/  BSYNC B1 ;  /* 0x0000000000017941 */ /* 0x000fea0003800000 */
.L_x_44:
[----:B---3--:R-:W-:Y:S01]  /*2380*/  @!P3 IMAD R89, R92, R155, R22 ;  /* 0x0000009b5c59b224 */ /* 0x008fe200078e0216 */
[----:B------:R-:W-:Y:S04]  /*2390*/  BSSY B1, `(.L_x_46) ;  /* 0x0000006000017945 */ /* 0x000fe80003800000 */
[----:B------:R3:W-:Y:S01]  /*23a0*/  @!P3 STG.E.U8 desc[UR36][R160.64+0x8], R89 ;  /* 0x00000859a000b986 */ /* 0x0007e2000c101124 */
[----:B------:R-:W-:Y:S05]  /*23b0*/  @P5 BRA `(.L_x_47) ;  /* 0x00000000000c5947 */ /* 0x000fea0003800000 */
[----:B--2---:R-:W3:Y:S02]  /*23c0*/  LDG.E.U8 R157, desc[UR36][R162.64+0x9] ;  /* 0x00000924a29d7981 */ /* 0x004ee4000c1e1100 */
[----:B---3--:R-:W-:-:S05]  /*23d0*/  PRMT R89, R157, 0x8880, RZ ;  /* 0x000088809d597816 */ /* 0x008fca00000000ff */
[----:B------:R-:W-:-:S07]  /*23e0*/  IMAD R22, R89, R156, RZ ;  /* 0x0000009c59167224 */ /* 0x000fce00078e02ff */
.L_x_47:
[----:B------:R-:W-:Y:S05]  /*23f0*/  BSYNC B1 ;  /* 0x0000000000017941 */ /* 0x000fea0003800000 */
.L_x_46:
[----:B------:R-:W-:Y:S01]  /*2400*/  @!P5 IMAD R93, R93, R155, R22 ;  /* 0x0000009b5d5dd224 */ /* 0x000fe200078e0216 */
[----:B------:R-:W-:Y:S04]  /*2410*/  BSSY B1, `(.L_x_48) ;  /* 0x0000006000017945 */ /* 0x000fe80003800000 */
[----:B------:R0:W-:Y:S01]  /*2420*/  @!P5 STG.E.U8 desc[UR36][R160.64+0x9], R93 ;  /* 0x0000095da000d986 */ /* 0x0001e2000c101124 */
[----:B------:R-:W-:Y:S05]  /*2430*/  @P2 BRA `(.L_x_49) ;  /* 0x00000000000c2947 */ /* 0x000fea0003800000 */
[----:B--2---:R-:W3:Y:S02]  /*2440*/  LDG.E.U8 R157, desc[UR36][R166.64+0x8] ;  /* 0x00000824a69d7981 */ /* 0x004ee4000c1e1100 */
[----:B---3--:R-:W-:-:S05]  /*2450*/  PRMT R89, R157, 0x8880, RZ ;  /* 0x000088809d597816 */ /* 0x008fca00000000ff */
[----:B------:R-:W-:-:S07]  /*2460*/  IMAD R22, R89, R156, RZ ;  /* 0x0000009c59167224 */ /* 0x000fce00078e02ff */
.L_x_49:
[----:B------:R-:W-:Y:S05]  /*2470*/  BSYNC B1 ;  /* 0x0000000000017941 */ /* 0x000fea0003800000 */
.L_x_48:
        /* <DEDUP_REMOVED lines=11> */
.L_x_51:
[----:B------:R-:W-:Y:S05]  /*2530*/  BSYNC B1 ;  /* 0x0000000000017941 */ /* 0x000fea0003800000 */
.L_x_50:
[----:B------:R-:W-:Y:S01]  /*2540*/  @!P4 IMAD R95, R95, R155, R22 ;  /* 0x0000009b5f5fc224 */ /* 0x000fe200078e0216 */
[----:B------:R-:W-:Y:S04]  /*2550*/  BSSY B1, `(.L_x_52) ;  /* 0x0000006000017945 */ /* 0x000fe80003800000 */
[----:B------:R0:W-:Y:S01]  /*2560*/  @!P4 STG.E.U8 desc[UR36][R8.64+0x9], R95 ;  /* 0x0000095f0800c986 */ /* 0x0001e2000c101124 */
[----:B------:R-:W-:Y:S05]  /*2570*/  @P3 BRA `(.L_x_53) ;  /* 0x00000000000c3947 */ /* 0x000fea0003800000 */
[----:B--2---:R-:W3:Y:S02]  /*2580*/  LDG.E.U8 R157, desc[UR36][R162.64+0x10] ;  /* 0x00001024a29d7981 */ /* 0x004ee4000c1e1100 */
[----:B---3--:R-:W-:-:S05]  /*2590*/  PRMT R89, R157, 0x8880, RZ ;  /* 0x000088809d597816 */ /* 0x008fca00000000ff */
[----:B------:R-:W-:-:S07]  /*25a0*/  IMAD R22, R89, R156, RZ ;  /* 0x0000009c59167224 */ /* 0x000fce00078e02ff */
.L_x_53:
[----:B------:R-:W-:Y:S05]  /*25b0*/  BSYNC B1 ;  /* 0x0000000000017941 */ /* 0x000fea0003800000 */
.L_x_52:
[----:B---3--:R-:W-:Y:S01]  /*25c0*/  @!P3 IMAD R89, R96, R155, R22 ;  /* 0x0000009b6059b224 */ /* 0x008fe200078e0216 */
[----:B------:R-:W-:Y:S04]  /*25d0*/  BSSY B1, `(.L_x_54) ;  /* 0x0000006000017945 */ /* 0x000fe80003800000 */
[----:B------:R3:W-:Y:S01]  /*25e0*/  @!P3 STG.E.U8 desc[UR36][R160.64+0x10], R89 ;  /* 0x00001059a000b986 */ /* 0x0007e2000c101124 */
[----:B------:R-:W-:Y:S05]  /*25f0*/  @P5 BRA `(.L_x_55) ;  /* 0x00000000000c5947 */ /* 0x000fea0003800000 */
[----:B--2---:R-:W3:Y:S02]  /*2600*/  LDG.E.U8 R157, desc[UR36][R162.64+0x11] ;  /* 0x00001124a29d7981 */ /* 0x004ee4000c1e1100 */
[----:B---3--:R-:W-:-:S05]  /*2610*/  PRMT R89, R157, 0x8880, RZ ;  /* 0x000088809d597816 */ /* 0x008fca00000000ff */
[----:B------:R-:W-:-:S07]  /*2620*/  IMAD R22, R89, R156, RZ ;  /* 0x0000009c59167224 */ /* 0x000fce00078e02ff */
.L_x_55:
[----:B------:R-:W-:Y:S05]  /*2630*/  BSYNC B1 ;  /* 0x0000000000017941 */ /* 0x000fea0003800000 */
.L_x_54:
[----:B------:R-:W-:Y:S01]  /*2640*/  @!P5 IMAD R97, R97, R155, R22 ;  /* 0x0000009b6161d224 */ /* 0x000fe200078e0216 */
[----:B------:R-:W-:Y:S04]  /*2650*/  BSSY B1, `(.L_x_56) ;  /* 0x0000006000017945 */ /* 0x000fe80003800000 */
[----:B------:R0:W-:Y:S01]  /*2660*/  @!P5 STG.E.U8 desc[UR36][R160.64+0x11], R97 ;  /* 0x00001161a000d986 */ /* 0x0001e2000c101124 */
[----:B------:R-:W-:Y:S05]  /*2670*/  @P2 BRA `(.L_x_57) ;  /* 0x00000000000c2947 */ /* 0x000fea0003800000 */
[----:B--2---:R-:W3:Y:S02]  /*2680*/  LDG.E.U8 R157, desc[UR36][R166.64+0x10] ;  /* 0x00001024a69d7981 */ /* 0x004ee4000c1e1100 */
[----:B---3--:R-:W-:-:S05]  /*2690*/  PRMT R89, R157, 0x8880, RZ ;  /* 0x000088809d597816 */ /* 0x008fca00000000ff */
[----:B------:R-:W-:-:S07]  /*26a0*/  IMAD R22, R89, R156, RZ ;  /* 0x0000009c59167224 */ /* 0x000fce00078e02ff */
.L_x_57:
[----:B------:R-:W-:Y:S05]  /*26b0*/  BSYNC B1 ;  /* 0x0000000000017941 */ /* 0x000fea0003800000 */
.L_x_56:
        /* <DEDUP_REMOVED lines=11> */
.L_x_59:
[----:B------:R-:W-:Y:S05]  /*2770*/  BSYNC B1 ;  /* 0x0000000000017941 */ /* 0x000fea0003800000 */
.L_x_58:
[----:B------:R-:W-:Y:S01]  /*2780*/  @!P4 IMAD R99, R99, R155, R22 ;  /* 0x0000009b6363c224 */ /* 0x000fe200078e0216 */
[----:B------:R-:W-:Y:S04]  /*2790*/  BSSY B1, `(.L_x_60) ;  /* 0x0000006000017945 */ /* 0x000fe80003800000 */
[----:B------:R0:W-:Y:S01]  /*27a0*/  @!P4 STG.E.U8 desc[UR36][R8.64+0x11], R99 ;  /* 0x000011630800c986 */ /* 0x0001e2000c101124 */
[----:B------:R-:W-:Y:S05]  /*27b0*/  @P3 BRA `(.L_x_61) ;  /* 0x00000000000c3947 */ /* 0x000fea0003800000 */
[----:B--2---:R-:W3:Y:S02]  /*27c0*/  LDG.E.U8 R157, desc[UR36][R162.64+0x18] ;  /* 0x00001824a29d7981 */ /* 0x004ee4000c1e1100 */
[----:B---3--:R-:W-:-:S05]  /*27d0*/  PRMT R89, R157, 0x8880, RZ ;  /* 0x000088809d597816 */ /* 0x008fca00000000ff */
[----:B------:R-:W-:-:S07]  /*27e0*/  IMAD R22, R89, R156, RZ ;  /* 0x0000009c59167224 */ /* 0x000fce00078e02ff */
.L_x_61:
[----:B------:R-:W-:Y:S05]  /*27f0*/  BSYNC B1 ;  /* 0x0000000000017941 */ /* 0x000fea0003800000 */
.L_x_60:
[----:B---3--:R-:W-:Y:S01]  /*2800*/  @!P3 IMAD R89, R100, R155, R22 ;  /* 0x0000009b6459b224 */ /* 0x008fe200078e0216 */
[----:B------:R-:W-:Y:S04]  /*2810*/  BSSY B1, `(.L_x_62) ;  /* 0x0000006000017945 */ /* 0x000fe80003800000 */
[----:B------:R3:W-:Y:S01]  /*2820*/  @!P3 STG.E.U8 desc[UR36][R160.64+0x18], R89 ;  /* 0x00001859a000b986 */ /* 0x0007e2000c101124 */
[----:B------:R-:W-:Y:S05]  /*2830*/  @P5 BRA `(.L_x_63) ;  /* 0x00000000000c5947 */ /* 0x000fea0003800000 */
[----:B--2---:R-:W3:Y:S02]  /*2840*/  LDG.E.U8 R157, desc[UR36][R162.64+0x19] ;  /* 0x00001924a29d7981 */ /* 0x004ee4000c1e1100 */
[----:B---3--:R-:W-:-:S05]  /*2850*/  PRMT R89, R157, 0x8880, RZ ;  /* 0x000088809d597816 */ /* 0x008fca00000000ff */
[----:B------:R-:W-:-:S07]  /*2860*/  IMAD R22, R89, R156, RZ ;  /* 0x0000009c59167224 */ /* 0x000fce00078e02ff */
.L_x_63:
[----:B------:R-:W-:Y:S05]  /*2870*/  BSYNC B1 ;  /* 0x0000000000017941 */ /* 0x000fea0003800000 */
.L_x_62:
[----:B------:R-:W-:Y:S01]  /*2880*/  @!P5 IMAD R101, R101, R155, R22 ;  /* 0x0000009b6565d224 */ /* 0x000fe200078e0216 */
[----:B------:R-:W-:Y:S04]  /*2890*/  BSSY B1, `(.L_x_64) ;  /* 0x0000006000017945 */ /* 0x000fe80003800000 */
[----:B------:R0:W-:Y:S01]  /*28a0*/  @!P5 STG.E.U8 desc[UR36][R160.64+0x19], R101 ;  /* 0x00001965a000d986 */ /* 0x0001e2000c101124 */
[----:B------:R-:W-:Y:S05]  /*28b0*/  @P2 BRA `(.L_x_65) ;  /* 0x00000000000c2947 */ /* 0x000fea0003800000 */
[----:B--2---:R-:W3:Y:S02]  /*28c0*/  LDG.E.U8 R157, desc[UR36][R166.64+0x18] ;  /* 0x00001824a69d7981 */ /* 0x004ee4000c1e1100 */
[----:B---3--:R-:W-:-:S05]  /*28d0*/  PRMT R89, R157, 0x8880, RZ ;  /* 0x000088809d597816 */ /* 0x008fca00000000ff */
[----:B------:R-:W-:-:S07]  /*28e0*/  IMAD R22, R89, R156, RZ ;  /* 0x0000009c59167224 */ /* 0x000fce00078e02ff */
.L_x_65:
[----:B------:R-:W-:Y:S05]  /*28f0*/  BSYNC B1 ;  /* 0x0000000000017941 */ /* 0x000fea0003800000 */
.L_x_64:
        /* <DEDUP_REMOVED lines=11> */
.L_x_67:
[----:B------:R-:W-:Y:S05]  /*29b0*/  BSYNC B1 ;  /* 0x0000000000017941 */ /* 0x000fea0003800000 */
.L_x_66:
[----:B------:R-:W-:Y:S01]  /*29c0*/  @!P4 IMAD R103, R103, R155, R22 ;  /* 0x0000009b6767c224 */ /* 0x000fe200078e0216 */
[----:B------:R-:W-:Y:S04]  /*29d0*/  BSSY B1, `(.L_x_68) ;  /* 0x0000006000017945 */ /* 0x000fe80003800000 */
[----:B------:R0:W-:Y:S01]  /*29e0*/  @!P4 STG.E.U8 desc[UR36][R8.64+0x19], R103 ;  /* 0x000019670800c986 */ /* 0x0001e2000c101124 */
[----:B------:R-:W-:Y:S05]  /*29f0*/  @P3 BRA `(.L_x_69) ;  /* 0x00000000000c3947 */ /* 0x000fea0003800000 */
[----:B--2---:R-:W3:Y:S02]  /*2a00*/  LDG.E.U8 R157, desc[UR36][R162.64+0x20] ;  /* 0x00002024a29d7981 */ /* 0x004ee4000c1e1100 */
[----:B---3--:R-:W-:-:S05]  /*2a10*/  PRMT R89, R157, 0x8880, RZ ;  /* 0x000088809d597816 */ /* 0x008fca00000000ff */
[----:B------:R-:W-:-:S07]  /*2a20*/  IMAD R22, R89, R156, RZ ;  /* 0x0000009c59167224 */ /* 0x000fce00078e02ff */
.L_x_69:
[----:B------:R-:W-:Y:S05]  /*2a30*/  BSYNC B1 ;  /* 0x0000000000017941 */ /* 0x000fea0003800000 */
.L_x_68:
[----:B---3--:R-:W-:Y:S01]  /*2a40*/  @!P3 IMAD R89, R104, R155, R22 ;  /* 0x0000009b6859b224 */ /* 0x008fe200078e0216 */
[----:B------:R-:W-:Y:S04]  /*2a50*/  BSSY B1, `(.L_x_70) ;  /* 0x0000006000017945 */ /* 0x000fe80003800000 */
[----:B------:R3:W-:Y:S01]  /*2a60*/  @!P3 STG.E.U8 desc[UR36][R160.64+0x20], R89 ;  /* 0x00002059a000b986 */ /* 0x0007e2000c101124 */
[----:B------:R-:W-:Y:S05]  /*2a70*/  @P5 BRA `(.L_x_71) ;  /* 0x00000000000c5947 */ /* 0x000fea0003800000 */
[----:B--2---:R-:W3:Y:S02]  /*2a80*/  LDG.E.U8 R157, desc[UR36][R162.64+0x21] ;  /* 0x00002124a29d7981 */ /* 0x004ee4000c1e1100 */
[----:B---3--:R-:W-:-:S05]  /*2a90*/  PRMT R89, R157, 0x8880, RZ ;  /* 0x000088809d597816 */ /* 0x008fca00000000ff */
[----:B------:R-:W-:-:S07]  /*2aa0*/  IMAD R22, R89, R156, RZ ;  /* 0x0000009c59167224 */ /* 0x000fce00078e02ff */
.L_x_71:
[----:B------:R-:W-:Y:S05]  /*2ab0*/  BSYNC B1 ;  /* 0x0000000000017941 */ /* 0x000fea0003800000 */
.L_x_70:
[----:B------:R-:W-:Y:S01]  /*2ac0*/  @!P5 IMAD R105, R105, R155, R22 ;  /* 0x0000009b6969d224 */ /* 0x000fe200078e0216 */
[----:B------:R-:W-:Y:S04]  /*2ad0*/  BSSY B1, `(.L_x_72) ;  /* 0x0000006000017945 */ /* 0x000fe80003800000 */
[----:B------:R0:W-:Y:S01]  /*2ae0*/  @!P5 STG.E.U8 desc[UR36][R160.64+0x21], R105 ;  /* 0x00002169a000d986 */ /* 0x0001e2000c101124 */
[----:B------:R-:W-:Y:S05]  /*2af0*/  @P2 BRA `(.L_x_73) ;  /* 0x00000000000c2947 */ /* 0x000fea0003800000 */
[----:B--2---:R-:W3:Y:S02]  /*2b00*/  LDG.E.U8 R157, desc[UR36][R166.64+0x20] ;  /* 0x00002024a69d7981 */ /* 0x004ee4000c1e1100 */
[----:B---3--:R-:W-:-:S05]  /*2b10*/  PRMT R89, R157, 0x8880, RZ ;  /* 0x000088809d597816 */ /* 0x008fca00000000ff */
[----:B------:R-:W-:-:S07]  /*2b20*/  IMAD R22, R89, R156, RZ ;  /* 0x0000009c59167224 */ /* 0x000fce00078e02ff */
.L_x_73:
[----:B------:R-:W-:Y:S05]  /*2b30*/  BSYNC B1 ;  /* 0x0000000000017941 */ /* 0x000fea0003800000 */
.L_x_72:
        /* <DEDUP_REMOVED lines=11> */
.L_x_75:
[----:B------:R-:W-:Y:S05]  /*2bf0*/  BSYNC B1 ;  /* 0x0000000000017941 */ /* 0x000fea0003800000 */
.L_x_74:
[----:B------:R-:W-:Y:S01]  /*2c00*/  @!P4 IMAD R107, R107, R155, R22 ;  /* 0x0000009b6b6bc224 */ /* 0x000fe200078e0216 */
[----:B------:R-:W-:Y:S04]  /*2c10*/  BSSY B1, `(.L_x_76) ;  /* 0x0000006000017945 */ /* 0x000fe80003800000 */
[----:B------:R0:W-:Y:S01]  /*2c20*/  @!P4 STG.E.U8 desc[UR36][R8.64+0x21], R107 ;  /* 0x0000216b0800c986 */ /* 0x0001e2000c101124 */
[----:B------:R-:W-:Y:S05]  /*2c30*/  @P3 BRA `(.L_x_77) ;  /* 0x00000000000c3947 */ /* 0x000fea0003800000 */
[----:B--2---:R-:W3:Y:S02]  /*2c40*/  LDG.E.U8 R157, desc[UR36][R162.64+0x28] ;  /* 0x00002824a29d7981 */ /* 0x004ee4000c1e1100 */
[----:B---3--:R-:W-:-:S05]  /*2c50*/  PRMT R89, R157, 0x8880, RZ ;  /* 0x000088809d597816 */ /* 0x008fca00000000ff */
[----:B------:R-:W-:-:S07]  /*2c60*/  IMAD R22, R89, R156, RZ ;  /* 0x0000009c59167224 */ /* 0x000fce00078e02ff */
.L_x_77:
[----:B------:R-:W-:Y:S05]  /*2c70*/  BSYNC B1 ;  /* 0x0000000000017941 */ /* 0x000fea0003800000 */
.L_x_76:
[----:B---3--:R-:W-:Y:S01]  /*2c80*/  @!P3 IMAD R89, R108, R155, R22 ;  /* 0x0000009b6c59b224 */ /* 0x008fe200078e0216 */
[----:B------:R-:W-:Y:S04]  /*2c90*/  BSSY B1, `(.L_x_78) ;  /* 0x0000006000017945 */ /* 0x000fe80003800000 */
[----:B------:R3:W-:Y:S01]  /*2ca0*/  @!P3 STG.E.U8 desc[UR36][R160.64+0x28], R89 ;  /* 0x00002859a000b986 */ /* 0x0007e2000c101124 */
[----:B------:R-:W-:Y:S05]  /*2cb0*/  @P5 BRA `(.L_x_79) ;  /* 0x00000000000c5947 */ /* 0x000fea0003800000 */
[----:B--2---:R-:W3:Y:S02]  /*2cc0*/  LDG.E.U8 R157, desc[UR36][R162.64+0x29] ;  /* 0x00002924a29d7981 */ /* 0x004ee4000c1e1100 */
[----:B---3--:R-:W-:-:S05]  /*2cd0*/  PRMT R89, R157, 0x8880, RZ ;  /* 0x000088809d597816 */ /* 0x008fca00000000ff */
[----:B------:R-:W-:-:S07]  /*2ce0*/  IMAD R22, R89, R156, RZ ;  /* 0x0000009c59167224 */ /* 0x000fce00078e02ff */
.L_x_79:
[----:B------:R-:W-:Y:S05]  /*2cf0*/  BSYNC B1 ;  /* 0x0000000000017941 */ /* 0x000fea0003800000 */
.L_x_78:
[----:B------:R-:W-:Y:S01]  /*2d00*/  @!P5 IMAD R109, R109, R155, R22 ;  /* 0x0000009b6d6dd224 */ /* 0x000fe200078e0216 */
[----:B------:R-:W-:Y:S04]  /*2d10*/  BSSY B1, `(.L_x_80) ;  /* 0x0000006000017945 */ /* 0x000fe80003800000 */
[----:B------:R0:W-:Y:S01]  /*2d20*/  @!P5 STG.E.U8 desc[UR36][R160.64+0x29], R109 ;  /* 0x0000296da000d986 */ /* 0x0001e2000c101124 */
[----:B------:R-:W-:Y:S05]  /*2d30*/  @P2 BRA `(.L_x_81) ;  /* 0x00000000000c2947 */ /* 0x000fea0003800000 */
[----:B--2---:R-:W3:Y:S02]  /*2d40*/  LDG.E.U8 R157, desc[UR36][R166.64+0x28] ;  /* 0x00002824a69d7981 */ /* 0x004ee4000c1e1100 */
[----:B---3--:R-:W-:-:S05]  /*2d50*/  PRMT R89, R157, 0x8880, RZ ;  /* 0x000088809d597816 */ /* 0x008fca00000000ff */
[----:B------:R-:W-:-:S07]  /*2d60*/  IMAD R22, R89, R156, RZ ;  /* 0x0000009c59167224 */ /* 0x000fce00078e02ff */
.L_x_81:
[----:B------:R-:W-:Y:S05]  /*2d70*/  BSYNC B1 ;  /* 0x0000000000017941 */ /* 0x000fea0003800000 */
.L_x_80:
        /* <DEDUP_REMOVED lines=11> */
.L_x_83:
[----:B------:R-:W-:Y:S05]  /*2e30*/  BSYNC B1 ;  /* 0x0000000000017941 */ /* 0x000fea0003800000 */
.L_x_82:
[----:B------:R-:W-:Y:S01]  /*2e40*/  @!P4 IMAD R111, R111, R155, R22 ;  /* 0x0000009b6f6fc224 */ /* 0x000fe200078e0216 */
[----:B------:R-:W-:Y:S04]  /*2e50*/  BSSY B1, `(.L_x_84) ;  /* 0x0000006000017945 */ /* 0x000fe80003800000 */
[----:B------:R0:W-:Y:S01]  /*2e60*/  @!P4 STG.E.U8 desc[UR36][R8.64+0x29], R111 ;  /* 0x0000296f0800c986 */ /* 0x0001e2000c101124 */
[----:B------:R-:W-:Y:S05]  /*2e70*/  @P3 BRA `(.L_x_85) ;  /* 0x00000000000c3947 */ /* 0x000fea0003800000 */
[----:B--2---:R-:W3:Y:S02]  /*2e80*/  LDG.E.U8 R157, desc[UR36][R162.64+0x30] ;  /* 0x00003024a29d7981 */ /* 0x004ee4000c1e1100 */
[----:B---3--:R-:W-:-:S05]  /*2e90*/  PRMT R89, R157, 0x8880, RZ ;  /* 0x000088809d597816 */ /* 0x008fca00000000ff */
[----:B------:R-:W-:-:S07]  /*2ea0*/  IMAD R22, R89, R156, RZ ;  /* 0x0000009c59167224 */ /* 0x000fce00078e02ff */
.L_x_85:
[----:B------:R-:W-:Y:S05]  /*2eb0*/  BSYNC B1 ;  /* 0x0000000000017941 */ /* 0x000fea0003800000 */
.L_x_84:
[----:B---3--:R-:W-:Y:S01]  /*2ec0*/  @!P3 IMAD R89, R112, R155, R22 ;  /* 0x0000009b7059b224 */ /* 0x008fe200078e0216 */
[----:B------:R-:W-:Y:S04]  /*2ed0*/  BSSY B1, `(.L_x_86) ;  /* 0x0000006000017945 */ /* 0x000fe80003800000 */
[----:B------:R3:W-:Y:S01]  /*2ee0*/  @!P3 STG.E.U8 desc[UR36][R160.64+0x30], R89 ;  /* 0x00003059a000b986 */ /* 0x0007e2000c101124 */
[----:B------:R-:W-:Y:S05]  /*2ef0*/  @P5 BRA `(.L_x_87) ;  /* 0x00000000000c5947 */ /* 0x000fea0003800000 */
[----:B--2---:R-:W3:Y:S02]  /*2f00*/  LDG.E.U8 R157, desc[UR36][R162.64+0x31] ;  /* 0x00003124a29d7981 */ /* 0x004ee4000c1e1100 */
[----:B---3--:R-:W-:-:S05]  /*2f10*/  PRMT R89, R157, 0x8880, RZ ;  /* 0x000088809d597816 */ /* 0x008fca00000000ff */
[----:B------:R-:W-:-:S07]  /*2f20*/  IMAD R22, R89, R156, RZ ;  /* 0x0000009c59167224 */ /* 0x000fce00078e02ff */
.L_x_87:
[----:B------:R-:W-:Y:S05]  /*2f30*/  BSYNC B1 ;  /* 0x0000000000017941 */ /* 0x000fea0003800000 */
.L_x_86:
[----:B------:R-:W-:Y:S01]  /*2f40*/  @!P5 IMAD R113, R113, R155, R22 ;  /* 0x0000009b7171d224 */ /* 0x000fe200078e0216 */
[----:B------:R-:W-:Y:S04]  /*2f50*/  BSSY B1, `(.L_x_88) ;  /* 0x0000006000017945 */ /* 0x000fe80003800000 */
[----:B------:R0:W-:Y:S01]  /*2f60*/  @!P5 STG.E.U8 desc[UR36][R160.64+0x31], R113 ;  /* 0x00003171a000d986 */ /* 0x0001e2000c101124 */
[----:B------:R-:W-:Y:S05]  /*2f70*/  @P2 BRA `(.L_x_89) ;  /* 0x00000000000c2947 */ /* 0x000fea0003800000 */
[----:B--2---:R-:W3:Y:S02]  /*2f80*/  LDG.E.U8 R157, desc[UR36][R166.64+0x30] ;  /* 0x00003024a69d7981 */ /* 0x004ee4000c1e1100 */
[----:B---3--:R-:W-:-:S05]  /*2f90*/  PRMT R89, R157, 0x8880, RZ ;  /* 0x000088809d597816 */ /* 0x008fca00000000ff */
[----:B------:R-:W-:-:S07]  /*2fa0*/  IMAD R22, R89, R156, RZ ;  /* 0x0000009c59167224 */ /* 0x000fce00078e02ff */
.L_x_89:
[----:B------:R-:W-:Y:S05]  /*2fb0*/  BSYNC B1 ;  /* 0x0000000000017941 */ /* 0x000fea0003800000 */
.L_x_88:
        /* <DEDUP_REMOVED lines=11> */
.L_x_91:
[----:B------:R-:W-:Y:S05]  /*3070*/  BSYNC B1 ;  /* 0x0000000000017941 */ /* 0x000fea0003800000 */
.L_x_90:
[----:B------:R-:W-:Y:S01]  /*3080*/  @!P4 IMAD R115, R115, R155, R22 ;  /* 0x0000009b7373c224 */ /* 0x000fe200078e0216 */
[----:B------:R-:W-:Y:S04]  /*3090*/  BSSY B1, `(.L_x_92) ;  /* 0x0000006000017945 */ /* 0x000fe80003800000 */
[----:B------:R0:W-:Y:S01]  /*30a0*/  @!P4 STG.E.U8 desc[UR36][R8.64+0x31], R115 ;  /* 0x000031730800c986 */ /* 0x0001e2000c101124 */
[----:B------:R-:W-:Y:S05]  /*30b0*/  @P3 BRA `(.L_x_93) ;  /* 0x00000000000c3947 */ /* 0x000fea0003800000 */
[----:B--2---:R-:W3:Y:S02]  /*30c0*/  LDG.E.U8 R157, desc[UR36][R162.64+0x38] ;  /* 0x00003824a29d7981 */ /* 0x004ee4000c1e1100 */
[----:B---3--:R-:W-:-:S05]  /*30d0*/  PRMT R89, R157, 0x8880, RZ ;  /* 0x000088809d597816 */ /* 0x008fca00000000ff */
[----:B------:R-:W-:-:S07]  /*30e0*/  IMAD R22, R89, R156, RZ ;  /* 0x0000009c59167224 */ /* 0x000fce00078e02ff */
.L_x_93:
[----:B------:R-:W-:Y:S05]  /*30f0*/  BSYNC B1 ;  /* 0x0000000000017941 */ /* 0x000fea0003800000 */
.L_x_92:
[----:B---3--:R-:W-:Y:S01]  /*3100*/  @!P3 IMAD R89, R116, R155, R22 ;  /* 0x0000009b7459b224 */ /* 0x008fe200078e0216 */
[----:B------:R-:W-:Y:S04]  /*3110*/  BSSY B1, `(.L_x_94) ;  /* 0x0000006000017945 */ /* 0x000fe80003800000 */
[----:B------:R3:W-:Y:S01]  /*3120*/  @!P3 STG.E.U8 desc[UR36][R160.64+0x38], R89 ;  /* 0x00003859a000b986 */ /* 0x0007e2000c101124 */
[----:B------:R-:W-:Y:S05]  /*3130*/  @P5 BRA `(.L_x_95) ;  /* 0x00000000000c5947 */ /* 0x000fea0003800000 */
[----:B--2---:R-:W3:Y:S02]  /*3140*/  LDG.E.U8 R157, desc[UR36][R162.64+0x39] ;  /* 0x00003924a29d7981 */ /* 0x004ee4000c1e1100 */
[----:B---3--:R-:W-:-:S05]  /*3150*/  PRMT R89, R157, 0x8880, RZ ;  /* 0x000088809d597816 */ /* 0x008fca00000000ff */
[----:B------:R-:W-:-:S07]  /*3160*/  IMAD R22, R89, R156, RZ ;  /* 0x0000009c59167224 */ /* 0x000fce00078e02ff */
.L_x_95:
[----:B------:R-:W-:Y:S05]  /*3170*/  BSYNC B1 ;  /* 0x0000000000017941 */ /* 0x000fea0003800000 */
.L_x_94:
[----:B------:R-:W-:Y:S01]  /*3180*/  @!P5 IMAD R117, R117, R155, R22 ;  /* 0x0000009b7575d224 */ /* 0x000fe200078e0216 */
[----:B------:R-:W-:Y:S04]  /*3190*/  BSSY B1, `(.L_x_96) ;  /* 0x0000006000017945 */ /* 0x000fe80003800000 */
[----:B------:R0:W-:Y:S01]  /*31a0*/  @!P5 STG.E.U8 desc[UR36][R160.64+0x39], R117 ;  /* 0x00003975a000d986 */ /* 0x0001e2000c101124 */
[----:B------:R-:W-:Y:S05]  /*31b0*/  @P2 BRA `(.L_x_97) ;  /* 0x00000000000c2947 */ /* 0x000fea0003800000 */
[----:B--2---:R-:W3:Y:S02]  /*31c0*/  LDG.E.U8 R157, desc[UR36][R166.64+0x38] ;  /* 0x00003824a69d7981 */ /* 0x004ee4000c1e1100 */
[----:B---3--:R-:W-:-:S05]  /*31d0*/  PRMT R89, R157, 0x8880, RZ ;  /* 0x000088809d597816 */ /* 0x008fca00000000ff */
[----:B------:R-:W-:-:S07]  /*31e0*/  IMAD R22, R89, R156, RZ ;  /* 0x0000009c59167224 */ /* 0x000fce00078e02ff */
.L_x_97:
[----:B------:R-:W-:Y:S05]  /*31f0*/  BSYNC B1 ;  /* 0x0000000000017941 */ /* 0x000fea0003800000 */
.L_x_96:
        /* <DEDUP_REMOVED lines=11> */
.L_x_99:
[----:B------:R-:W-:Y:S05]  /*32b0*/  BSYNC B1 ;  /* 0x0000000000017941 */ /* 0x000fea0003800000 */
.L_x_98:
[----:B------:R-:W-:Y:S01]  /*32c0*/  @!P4 IMAD R119, R119, R155, R22 ;  /* 0x0000009b7777c224 */ /* 0x000fe200078e0216 */
[----:B------:R-:W-:Y:S04]  /*32d0*/  BSSY B1, `(.L_x_100) ;  /* 0x0000006000017945 */ /* 0x000fe80003800000 */
[----:B------:R0:W-:Y:S01]  /*32e0*/  @!P4 STG.E.U8 desc[UR36][R8.64+0x39], R119 ;  /* 0x000039770800c986 */ /* 0x0001e2000c101124 */
[----:B------:R-:W-:Y:S05]  /*32f0*/  @P3 BRA `(.L_x_101) ;  /* 0x00000000000c3947 */ /* 0x000fea0003800000 */
[----:B--2---:R-:W3:Y:S02]  /*3300*/  LDG.E.U8 R157, desc[UR36][R162.64+0x40] ;  /* 0x00004024a29d7981 */ /* 0x004ee4000c1e1100 */
[----:B---3--:R-:W-:-:S05]  /*3310*/  PRMT R89, R157, 0x8880, RZ ;  /* 0x000088809d597816 */ /* 0x008fca00000000ff */
[----:B------:R-:W-:-:S07]  /*3320*/  IMAD R22, R89, R156, RZ ;  /* 0x0000009c59167224 */ /* 0x000fce00078e02ff */
.L_x_101:
[----:B------:R-:W-:Y:S05]  /*3330*/  BSYNC B1 ;  /* 0x0000000000017941 */ /* 0x000fea0003800000 */
.L_x_100:
[----:B---3--:R-:W-:Y:S01]  /*3340*/  @!P3 IMAD R89, R120, R155, R22 ;  /* 0x0000009b7859b224 */ /* 0x008fe200078e0216 */
[----:B------:R-:W-:Y:S04]  /*3350*/  BSSY B1, `(.L_x_102) ;  /* 0x0000006000017945 */ /* 0x000fe80003800000 */
[----:B------:R3:W-:Y:S01]  /*3360*/  @!P3 STG.E.U8 desc[UR36][R160.64+0x40], R89 ;  /* 0x00004059a000b986 */ /* 0x0007e2000c101124 */
[----:B------:R-:W-:Y:S05]  /*3370*/  @P5 BRA `(.L_x_103) ;  /* 0x00000000000c5947 */ /* 0x000fea0003800000 */
[----:B--2---:R-:W3:Y:S02]  /*3380*/  LDG.E.U8 R157, desc[UR36][R162.64+0x41] ;  /* 0x00004124a29d7981 */ /* 0x004ee4000c1e1100 */
[----:B---3--:R-:W-:-:S05]  /*3390*/  PRMT R89, R157, 0x8880, RZ ;  /* 0x000088809d597816 */ /* 0x008fca00000000ff */
[----:B------:R-:W-:-:S07]  /*33a0*/  IMAD R22, R89, R156, RZ ;  /* 0x0000009c59167224 */ /* 0x000fce00078e02ff */
.L_x_103:
[----:B------:R-:W-:Y:S05]  /*33b0*/  BSYNC B1 ;  /* 0x0000000000017941 */ /* 0x000fea0003800000 */
.L_x_102:
[----:B------:R-:W-:Y:S01]  /*33c0*/  @!P5 IMAD R121, R121, R155, R22 ;  /* 0x0000009b7979d224 */ /* 0x000fe200078e0216 */
[----:B------:R-:W-:Y:S04]  /*33d0*/  BSSY B1, `(.L_x_104) ;  /* 0x0000006000017945 */ /* 0x000fe80003800000 */
[----:B------:R0:W-:Y:S01]  /*33e0*/  @!P5 STG.E.U8 desc[UR36][R160.64+0x41], R121 ;  /* 0x00004179a000d986 */ /* 0x0001e2000c101124 */
[----:B------:R-:W-:Y:S05]  /*33f0*/  @P2 BRA `(.L_x_105) ;  /* 0x00000000000c2947 */ /* 0x000fea0003800000 */
[----:B--2---:R-:W3:Y:S02]  /*3400*/  LDG.E.U8 R157, desc[UR36][R166.64+0x40] ;  /* 0x00004024a69d7981 */ /* 0x004ee4000c1e1100 */
[----:B---3--:R-:W-:-:S05]  /*3410*/  PRMT R89, R157, 0x8880, RZ ;  /* 0x000088809d597816 */ /* 0x008fca00000000ff */
[----:B------:R-:W-:-:S07]  /*3420*/  IMAD R22, R89, R156, RZ ;  /* 0x0000009c59167224 */ /* 0x000fce00078e02ff */
.L_x_105:
[----:B------:R-:W-:Y:S05]  /*3430*/  BSYNC B1 ;  /* 0x0000000000017941 */ /* 0x000fea0003800000 */
.L_x_104:
        /* <DEDUP_REMOVED lines=11> */
.L_x_107:
[----:B------:R-:W-:Y:S05]  /*34f0*/  BSYNC B1 ;  /* 0x0000000000017941 */ /* 0x000fea0003800000 */
.L_x_106:
[----:B------:R-:W-:Y:S01]  /*3500*/  @!P4 IMAD R123, R123, R155, R22 ;  /* 0x0000009b7b7bc224 */ /* 0x000fe200078e0216 */
[----:B------:R-:W-:Y:S04]  /*3510*/  BSSY B1, `(.L_x_108) ;  /* 0x0000006000017945 */ /* 0x000fe80003800000 */
[----:B------:R0:W-:Y:S01]  /*3520*/  @!P4 STG.E.U8 desc[UR36][R8.64+0x41], R123 ;  /* 0x0000417b0800c986 */ /* 0x0001e2000c101124 */
[----:B------:R-:W-:Y:S05]  /*3530*/  @P3 BRA `(.L_x_109) ;  /* 0x00000000000c3947 */ /* 0x000fea0003800000 */
[----:B--2---:R-:W3:Y:S02]  /*3540*/  LDG.E.U8 R157, desc[UR36][R162.64+0x48] ;  /* 0x00004824a29d7981 */ /* 0x004ee4000c1e1100 */
[----:B---3--:R-:W-:-:S05]  /*3550*/  PRMT R89, R157, 0x8880, RZ ;  /* 0x000088809d597816 */ /* 0x008fca00000000ff */
[----:B------:R-:W-:-:S07]  /*3560*/  IMAD R22, R89, R156, RZ ;  /* 0x0000009c59167224 */ /* 0x000fce00078e02ff */
.L_x_109:
[----:B------:R-:W-:Y:S05]  /*3570*/  BSYNC B1 ;  /* 0x0000000000017941 */ /* 0x000fea0003800000 */
.L_x_108:
[----:B---3--:R-:W-:Y:S01]  /*3580*/  @!P3 IMAD R89, R124, R155, R22 ;  /* 0x0000009b7c59b224 */ /* 0x008fe200078e0216 */
[----:B------:R-:W-:Y:S04]  /*3590*/  BSSY B1, `(.L_x_110) ;  /* 0x0000006000017945 */ /* 0x000fe80003800000 */
[----:B------:R3:W-:Y:S01]  /*35a0*/  @!P3 STG.E.U8 desc[UR36][R160.64+0x48], R89 ;  /* 0x00004859a000b986 */ /* 0x0007e2000c101124 */
[----:B------:R-:W-:Y:S05]  /*35b0*/  @P5 BRA `(.L_x_111) ;  /* 0x00000000000c5947 */ /* 0x000fea0003800000 */
[----:B--2---:R-:W3:Y:S02]  /*35c0*/  LDG.E.U8 R157, desc[UR36][R162.64+0x49] ;  /* 0x00004924a29d7981 */ /* 0x004ee4000c1e1100 */
[----:B---3--:R-:W-:-:S05]  /*35d0*/  PRMT R89, R157, 0x8880, RZ ;  /* 0x000088809d597816 */ /* 0x008fca00000000ff */
[----:B------:R-:W-:-:S07]  /*35e0*/  IMAD R22, R89, R156, RZ ;  /* 0x0000009c59167224 */ /* 0x000fce00078e02ff */
.L_x_111:
[----:B------:R-:W-:Y:S05]  /*35f0*/  BSYNC B1 ;  /* 0x0000000000017941 */ /* 0x000fea0003800000 */
.L_x_110:
[----:B------:R-:W-:Y:S01]  /*3600*/  @!P5 IMAD R125, R125, R155, R22 ;  /* 0x0000009b7d7dd224 */ /* 0x000fe200078e0216 */
[----:B------:R-:W-:Y:S04]  /*3610*/  BSSY B1, `(.L_x_112) ;  /* 0x0000006000017945 */ /* 0x000fe80003800000 */
[----:B------:R0:W-:Y:S01]  /*3620*/  @!P5 STG.E.U8 desc[UR36][R160.64+0x49], R125 ;  /* 0x0000497da000d986 */ /* 0x0001e2000c101124 */
[----:B------:R-:W-:Y:S05]  /*3630*/  @P2 BRA `(.L_x_113) ;  /* 0x00000000000c2947 */ /* 0x000fea0003800000 */
[----:B--2---:R-:W3:Y:S02]  /*3640*/  LDG.E.U8 R157, desc[UR36][R166.64+0x48] ;  /* 0x00004824a69d7981 */ /* 0x004ee4000c1e1100 */
[----:B---3--:R-:W-:-:S05]  /*3650*/  PRMT R89, R157, 0x8880, RZ ;  /* 0x000088809d597816 */ /* 0x008fca00000000ff */
[----:B------:R-:W-:-:S07]  /*3660*/  IMAD R22, R89, R156, RZ ;  /* 0x0000009c59167224 */ /* 0x000fce00078e02ff */
.L_x_113:
[----:B------:R-:W-:Y:S05]  /*3670*/  BSYNC B1 ;  /* 0x0000000000017941 */ /* 0x000fea0003800000 */
.L_x_112:
        /* <DEDUP_REMOVED lines=11> */
.L_x_115:
[----:B------:R-:W-:Y:S05]  /*3730*/  BSYNC B1 ;  /* 0x0000000000017941 */ /* 0x000fea0003800000 */
.L_x_114:
[----:B------:R-:W-:Y:S01]  /*3740*/  @!P4 IMAD R127, R127, R155, R22 ;  /* 0x0000009b7f7fc224 */ /* 0x000fe200078e0216 */
[----:B------:R-:W-:Y:S04]  /*3750*/  BSSY B1, `(.L_x_116) ;  /* 0x0000006000017945 */ /* 0x000fe80003800000 */
[----:B------:R0:W-:Y:S01]  /*3760*/  @!P4 STG.E.U8 desc[UR36][R8.64+0x49], R127 ;  /* 0x0000497f0800c986 */ /* 0x0001e2000c101124 */
[----:B------:R-:W-:Y:S05]  /*3770*/  @P3 BRA `(.L_x_117) ;  /* 0x00000000000c3947 */ /* 0x000fea0003800000 */
[----:B--2---:R-:W3:Y:S02]  /*3780*/  LDG.E.U8 R157, desc[UR36][R162.64+0x50] ;  /* 0x00005024a29d7981 */ /* 0x004ee4000c1e1100 */
[----:B---3--:R-:W-:-:S05]  /*3790*/  PRMT R89, R157, 0x8880, RZ ;  /* 0x000088809d597816 */ /* 0x008fca00000000ff */
[----:B------:R-:W-:-:S07]  /*37a0*/  IMAD R22, R89, R156, RZ ;  /* 0x0000009c59167224 */ /* 0x000fce00078e02ff */
.L_x_117:
[----:B------:R-:W-:Y:S05]  /*37b0*/  BSYNC B1 ;  /* 0x0000000000017941 */ /* 0x000fea0003800000 */
.L_x_116:
[----:B---3--:R-:W-:Y:S01]  /*37c0*/  @!P3 IMAD R89, R128, R155, R22 ;  /* 0x0000009b8059b224 */ /* 0x008fe200078e0216 */
[----:B------:R-:W-:Y:S04]  /*37d0*/  BSSY B1, `(.L_x_118) ;  /* 0x0000006000017945 */ /* 0x000fe80003800000 */
[----:B------:R3:W-:Y:S01]  /*37e0*/  @!P3 STG.E.U8 desc[UR36][R160.64+0x50], R89 ;  /* 0x00005059a000b986 */ /* 0x0007e2000c101124 */
[----:B------:R-:W-:Y:S05]  /*37f0*/  @P5 BRA `(.L_x_119) ;  /* 0x00000000000c5947 */ /* 0x000fea0003800000 */
[----:B--2---:R-:W3:Y:S02]  /*3800*/  LDG.E.U8 R157, desc[UR36][R162.64+0x51] ;  /* 0x00005124a29d7981 */ /* 0x004ee4000c1e1100 */
[----:B---3--:R-:W-:-:S05]  /*3810*/  PRMT R89, R157, 0x8880, RZ ;  /* 0x000088809d597816 */ /* 0x008fca00000000ff */
[----:B------:R-:W-:-:S07]  /*3820*/  IMAD R22, R89, R156, RZ ;  /* 0x0000009c59167224 */ /* 0x000fce00078e02ff */
.L_x_119:
[----:B------:R-:W-:Y:S05]  /*3830*/  BSYNC B1 ;  /* 0x0000000000017941 */ /* 0x000fea0003800000 */
.L_x_118:
[----:B------:R-:W-:Y:S01]  /*3840*/  @!P5 IMAD R129, R129, R155, R22 ;  /* 0x0000009b8181d224 */ /* 0x000fe200078e0216 */
[----:B------:R-:W-:Y:S04]  /*3850*/  BSSY B1, `(.L_x_120) ;  /* 0x0000006000017945 */ /* 0x000fe80003800000 */
[----:B------:R0:W-:Y:S01]  /*3860*/  @!P5 STG.E.U8 desc[UR36][R160.64+0x51], R129 ;  /* 0x00005181a000d986 */ /* 0x0001e2000c101124 */
[----:B------:R-:W-:Y:S05]  /*3870*/  @P2 BRA `(.L_x_121) ;  /* 0x00000000000c2947 */ /* 0x000fea0003800000 */
[----:B--2---:R-:W3:Y:S02]  /*3880*/  LDG.E.U8 R157, desc[UR36][R166.64+0x50] ;  /* 0x00005024a69d7981 */ /* 0x004ee4000c1e1100 */
[----:B---3--:R-:W-:-:S05]  /*3890*/  PRMT R89, R157, 0x8880, RZ ;  /* 0x000088809d597816 */ /* 0x008fca00000000ff */
[----:B------:R-:W-:-:S07]  /*38a0*/  IMAD R22, R89, R156, RZ ;  /* 0x0000009c59167224 */ /* 0x000fce00078e02ff */
.L_x_121:
[----:B------:R-:W-:Y:S05]  /*38b0*/  BSYNC B1 ;  /* 0x0000000000017941 */ /* 0x000fea0003800000 */
.L_x_120:
        /* <DEDUP_REMOVED lines=11> */
.L_x_123:
[----:B------:R-:W-:Y:S05]  /*3970*/  BSYNC B1 ;  /* 0x0000000000017941 */ /* 0x000fea0003800000 */
.L_x_122:
[----:B------:R-:W-:Y:S01]  /*3980*/  @!P4 IMAD R131, R131, R155, R22 ;  /* 0x0000009b8383c224 */ /* 0x000fe200078e0216 */
[----:B------:R-:W-:Y:S04]  /*3990*/  BSSY B1, `(.L_x_124) ;  /* 0x0000006000017945 */ /* 0x000fe80003800000 */
[----:B------:R0:W-:Y:S01]  /*39a0*/  @!P4 STG.E.U8 desc[UR36][R8.64+0x51], R131 ;  /* 0x000051830800c986 */ /* 0x0001e2000c101124 */
[----:B------:R-:W-:Y:S05]  /*39b0*/  @P3 BRA `(.L_x_125) ;  /* 0x00000000000c3947 */ /* 0x000fea0003800000 */
[----:B--2---:R-:W3:Y:S02]  /*39c0*/  LDG.E.U8 R157, desc[UR36][R162.64+0x58] ;  /* 0x00005824a29d7981 */ /* 0x004ee4000c1e1100 */
[----:B---3--:R-:W-:-:S05]  /*39d0*/  PRMT R89, R157, 0x8880, RZ ;  /* 0x000088809d597816 */ /* 0x008fca00000000ff */
[----:B------:R-:W-:-:S07]  /*39e0*/  IMAD R22, R89, R156, RZ ;  /* 0x0000009c59167224 */ /* 0x000fce00078e02ff */
.L_x_125:
[----:B------:R-:W-:Y:S05]  /*39f0*/  BSYNC B1 ;  /* 0x0000000000017941 */ /* 0x000fea0003800000 */
.L_x_124:
[----:B---3--:R-:W-:Y:S01]  /*3a00*/  @!P3 IMAD R89, R132, R155, R22 ;  /* 0x0000009b8459b224 */ /* 0x008fe200078e0216 */
[----:B------:R-:W-:Y:S04]  /*3a10*/  BSSY B1, `(.L_x_126) ;  /* 0x0000006000017945 */ /* 0x000fe80003800000 */
[----:B------:R3:W-:Y:S01]  /*3a20*/  @!P3 STG.E.U8 desc[UR36][R160.64+0x58], R89 ;  /* 0x00005859a000b986 */ /* 0x0007e2000c101124 */
[----:B------:R-:W-:Y:S05]  /*3a30*/  @P5 BRA `(.L_x_127) ;  /* 0x00000000000c5947 */ /* 0x000fea0003800000 */
[----:B--2---:R-:W3:Y:S02]  /*3a40*/  LDG.E.U8 R157, desc[UR36][R162.64+0x59] ;  /* 0x00005924a29d7981 */ /* 0x004ee4000c1e1100 */
[----:B---3--:R-:W-:-:S05]  /*3a50*/  PRMT R89, R157, 0x8880, RZ ;  /* 0x000088809d597816 */ /* 0x008fca00000000ff */
[----:B------:R-:W-:-:S07]  /*3a60*/  IMAD R22, R89, R156, RZ ;  /* 0x0000009c59167224 */ /* 0x000fce00078e02ff */
.L_x_127:
[----:B------:R-:W-:Y:S05]  /*3a70*/  BSYNC B1 ;  /* 0x0000000000017941 */ /* 0x000fea0003800000 */
.L_x_126:
[----:B------:R-:W-:Y:S01]  /*3a80*/  @!P5 IMAD R133, R133, R155, R22 ;  /* 0x0000009b8585d224 */ /* 0x000fe200078e0216 */
[----:B------:R-:W-:Y:S04]  /*3a90*/  BSSY B1, `(.L_x_128) ;  /* 0x0000006000017945 */ /* 0x000fe80003800000 */
[----:B------:R0:W-:Y:S01]  /*3aa0*/  @!P5 STG.E.U8 desc[UR36][R160.64+0x59], R133 ;  /* 0x00005985a000d986 */ /* 0x0001e2000c101124 */
[----:B------:R-:W-:Y:S05]  /*3ab0*/  @P2 BRA `(.L_x_129) ;  /* 0x00000000000c2947 */ /* 0x000fea0003800000 */
[----:B--2---:R-:W3:Y:S02]  /*3ac0*/  LDG.E.U8 R157, desc[UR36][R166.64+0x58] ;  /* 0x00005824a69d7981 */ /* 0x004ee4000c1e1100 */
[----:B---3--:R-:W-:-:S05]  /*3ad0*/  PRMT R89, R157, 0x8880, RZ ;  /* 0x000088809d597816 */ /* 0x008fca00000000ff */
[----:B------:R-:W-:-:S07]  /*3ae0*/  IMAD R22, R89, R156, RZ ;  /* 0x0000009c59167224 */ /* 0x000fce00078e02ff */
.L_x_129:
[----:B------:R-:W-:Y:S05]  /*3af0*/  BSYNC B1 ;  /* 0x0000000000017941 */ /* 0x000fea0003800000 */
.L_x_128:
        /* <DEDUP_REMOVED lines=11> */
.L_x_131:
[----:B------:R-:W-:Y:S05]  /*3bb0*/  BSYNC B1 ;  /* 0x0000000000017941 */ /* 0x000fea0003800000 */
.L_x_130:
[----:B------:R-:W-:Y:S01]  /*3bc0*/  @!P4 IMAD R135, R135, R155, R22 ;  /* 0x0000009b8787c224 */ /* 0x000fe200078e0216 */
[----:B------:R-:W-:Y:S04]  /*3bd0*/  BSSY B1, `(.L_x_132) ;  /* 0x0000006000017945 */ /* 0x000fe80003800000 */
[----:B------:R0:W-:Y:S01]  /*3be0*/  @!P4 STG.E.U8 desc[UR36][R8.64+0x59], R135 ;  /* 0x000059870800c986 */ /* 0x0001e2000c101124 */
[----:B------:R-:W-:Y:S05]  /*3bf0*/  @P3 BRA `(.L_x_133) ;  /* 0x00000000000c3947 */ /* 0x000fea0003800000 */
[----:B--2---:R-:W3:Y:S02]  /*3c00*/  LDG.E.U8 R157, desc[UR36][R162.64+0x60] ;  /* 0x00006024a29d7981 */ /* 0x004ee4000c1e1100 */
[----:B---3--:R-:W-:-:S05]  /*3c10*/  PRMT R89, R157, 0x8880, RZ ;  /* 0x000088809d597816 */ /* 0x008fca00000000ff */
[----:B------:R-:W-:-:S07]  /*3c20*/  IMAD R22, R89, R156, RZ ;  /* 0x0000009c59167224 */ /* 0x000fce00078e02ff */
.L_x_133:
[----:B------:R-:W-:Y:S05]  /*3c30*/  BSYNC B1 ;  /* 0x0000000000017941 */ /* 0x000fea0003800000 */
.L_x_132:
[----:B---3--:R-:W-:Y:S01]  /*3c40*/  @!P3 IMAD R89, R136, R155, R22 ;  /* 0x0000009b8859b224 */ /* 0x008fe200078e0216 */
[----:B------:R-:W-:Y:S04]  /*3c50*/  BSSY B1, `(.L_x_134) ;  /* 0x0000006000017945 */ /* 0x000fe80003800000 */
[----:B------:R3:W-:Y:S01]  /*3c60*/  @!P3 STG.E.U8 desc[UR36][R160.64+0x60], R89 ;  /* 0x00006059a000b986 */ /* 0x0007e2000c101124 */
[----:B------:R-:W-:Y:S05]  /*3c70*/  @P5 BRA `(.L_x_135) ;  /* 0x00000000000c5947 */ /* 0x000fea0003800000 */
[----:B--2---:R-:W3:Y:S02]  /*3c80*/  LDG.E.U8 R157, desc[UR36][R162.64+0x61] ;  /* 0x00006124a29d7981 */ /* 0x004ee4000c1e1100 */
[----:B---3--:R-:W-:-:S05]  /*3c90*/  PRMT R89, R157, 0x8880, RZ ;  /* 0x000088809d597816 */ /* 0x008fca00000000ff */
[----:B------:R-:W-:-:S07]  /*3ca0*/  IMAD R22, R89, R156, RZ ;  /* 0x0000009c59167224 */ /* 0x000fce00078e02ff */
.L_x_135:
[----:B------:R-:W-:Y:S05]  /*3cb0*/  BSYNC B1 ;  /* 0x0000000000017941 */ /* 0x000fea0003800000 */
.L_x_134:
[----:B------:R-:W-:Y:S01]  /*3cc0*/  @!P5 IMAD R137, R137, R155, R22 ;  /* 0x0000009b8989d224 */ /* 0x000fe200078e0216 */
[----:B------:R-:W-:Y:S04]  /*3cd0*/  BSSY B1, `(.L_x_136) ;  /* 0x0000006000017945 */ /* 0x000fe80003800000 */
[----:B------:R0:W-:Y:S01]  /*3ce0*/  @!P5 STG.E.U8 desc[UR36][R160.64+0x61], R137 ;  /* 0x00006189a000d986 */ /* 0x0001e2000c101124 */
[----:B------:R-:W-:Y:S05]  /*3cf0*/  @P2 BRA `(.L_x_137) ;  /* 0x00000000000c2947 */ /* 0x000fea0003800000 */
[----:B--2---:R-:W3:Y:S02]  /*3d00*/  LDG.E.U8 R157, desc[UR36][R166.64+0x60] ;  /* 0x00006024a69d7981 */ /* 0x004ee4000c1e1100 */
[----:B---3--:R-:W-:-:S05]  /*3d10*/  PRMT R89, R157, 0x8880, RZ ;  /* 0x000088809d597816 */ /* 0x008fca00000000ff */
[----:B------:R-:W-:-:S07]  /*3d20*/  IMAD R22, R89, R156, RZ ;  /* 0x0000009c59167224 */ /* 0x000fce00078e02ff */
.L_x_137:
[----:B------:R-:W-:Y:S05]  /*3d30*/  BSYNC B1 ;  /* 0x0000000000017941 */ /* 0x000fea0003800000 */
.L_x_136:
        /* <DEDUP_REMOVED lines=11> */
.L_x_139:
[----:B------:R-:W-:Y:S05]  /*3df0*/  BSYNC B1 ;  /* 0x0000000000017941 */ /* 0x000fea0003800000 */
.L_x_138:
[----:B------:R-:W-:Y:S01]  /*3e00*/  @!P4 IMAD R139, R139, R155, R22 ;  /* 0x0000009b8b8bc224 */ /* 0x000fe200078e0216 */
[----:B------:R-:W-:Y:S04]  /*3e10*/  BSSY B1, `(.L_x_140) ;  /* 0x0000006000017945 */ /* 0x000fe80003800000 */
[----:B------:R0:W-:Y:S01]  /*3e20*/  @!P4 STG.E.U8 desc[UR36][R8.64+0x61], R139 ;  /* 0x0000618b0800c986 */ /* 0x0001e2000c101124 */
[----:B------:R-:W-:Y:S05]  /*3e30*/  @P3 BRA `(.L_x_141) ;  /* 0x00000000000c3947 */ /* 0x000fea0003800000 */
[----:B--2---:R-:W3:Y:S02]  /*3e40*/  LDG.E.U8 R157, desc[UR36][R162.64+0x68] ;  /* 0x00006824a29d7981 */ /* 0x004ee4000c1e1100 */
[----:B---3--:R-:W-:-:S05]  /*3e50*/  PRMT R89, R157, 0x8880, RZ ;  /* 0x000088809d597816 */ /* 0x008fca00000000ff */
[----:B------:R-:W-:-:S07]  /*3e60*/  IMAD R22, R89, R156, RZ ;  /* 0x0000009c59167224 */ /* 0x000fce00078e02ff */
.L_x_141:
[----:B------:R-:W-:Y:S05]  /*3e70*/  BSYNC B1 ;  /* 0x0000000000017941 */ /* 0x000fea0003800000 */
.L_x_140:
[----:B---3--:R-:W-:Y:S01]  /*3e80*/  @!P3 IMAD R89, R140, R155, R22 ;  /* 0x0000009b8c59b224 */ /* 0x008fe200078e0216 */
[----:B------:R-:W-:Y:S04]  /*3e90*/  BSSY B1, `(.L_x_142) ;  /* 0x0000006000017945 */ /* 0x000fe80003800000 */
[----:B------:R3:W-:Y:S01]  /*3ea0*/  @!P3 STG.E.U8 desc[UR36][R160.64+0x68], R89 ;  /* 0x00006859a000b986 */ /* 0x0007e2000c101124 */
[----:B------:R-:W-:Y:S05]  /*3eb0*/  @P5 BRA `(.L_x_143) ;  /* 0x00000000000c5947 */ /* 0x000fea0003800000 */
[----:B--2---:R-:W3:Y:S02]  /*3ec0*/  LDG.E.U8 R157, desc[UR36][R162.64+0x69] ;  /* 0x00006924a29d7981 */ /* 0x004ee4000c1e1100 */
[----:B---3--:R-:W-:-:S05]  /*3ed0*/  PRMT R89, R157, 0x8880, RZ ;  /* 0x000088809d597816 */ /* 0x008fca00000000ff */
[----:B------:R-:W-:-:S07]  /*3ee0*/  IMAD R22, R89, R156, RZ ;  /* 0x0000009c59167224 */ /* 0x000fce00078e02ff */
.L_x_143:
[----:B------:R-:W-:Y:S05]  /*3ef0*/  BSYNC B1 ;  /* 0x0000000000017941 */ /* 0x000fea0003800000 */
.L_x_142:
[----:B------:R-:W-:Y:S01]  /*3f00*/  @!P5 IMAD R141, R141, R155, R22 ;  /* 0x0000009b8d8dd224 */ /* 0x000fe200078e0216 */
[----:B------:R-:W-:Y:S04]  /*3f10*/  BSSY B1, `(.L_x_144) ;  /* 0x0000006000017945 */ /* 0x000fe80003800000 */
[----:B------:R0:W-:Y:S01]  /*3f20*/  @!P5 STG.E.U8 desc[UR36][R160.64+0x69], R141 ;  /* 0x0000698da000d986 */ /* 0x0001e2000c101124 */
[----:B------:R-:W-:Y:S05]  /*3f30*/  @P2 BRA `(.L_x_145) ;  /* 0x00000000000c2947 */ /* 0x000fea0003800000 */
[----:B--2---:R-:W3:Y:S02]  /*3f40*/  LDG.E.U8 R157, desc[UR36][R166.64+0x68] ;  /* 0x00006824a69d7981 */ /* 0x004ee4000c1e1100 */
[----:B---3--:R-:W-:-:S05]  /*3f50*/  PRMT R89, R157, 0x8880, RZ ;  /* 0x000088809d597816 */ /* 0x008fca00000000ff */
[----:B------:R-:W-:-:S07]  /*3f60*/  IMAD R22, R89, R156, RZ ;  /* 0x0000009c59167224 */ /* 0x000fce00078e02ff */
.L_x_145:
[----:B------:R-:W-:Y:S05]  /*3f70*/  BSYNC B1 ;  /* 0x0000000000017941 */ /* 0x000fea0003800000 */
.L_x_144:
        /* <DEDUP_REMOVED lines=11> */
.L_x_147:
[----:B------:R-:W-:Y:S05]  /*4030*/  BSYNC B1 ;  /* 0x0000000000017941 */ /* 0x000fea0003800000 */
.L_x_146:
[----:B------:R-:W-:Y:S01]  /*4040*/  @!P4 IMAD R143, R143, R155, R22 ;  /* 0x0000009b8f8fc224 */ /* 0x000fe200078e0216 */
[----:B------:R-:W-:Y:S04]  /*4050*/  BSSY B1, `(.L_x_148) ;  /* 0x0000006000017945 */ /* 0x000fe80003800000 */
[----:B------:R0:W-:Y:S01]  /*4060*/  @!P4 STG.E.U8 desc[UR36][R8.64+0x69], R143 ;  /* 0x0000698f0800c986 */ /* 0x0001e2000c101124 */
[----:B------:R-:W-:Y:S05]  /*4070*/  @P3 BRA `(.L_x_149) ;  /* 0x00000000000c3947 */ /* 0x000fea0003800000 */
[----:B--2---:R-:W3:Y:S02]  /*4080*/  LDG.E.U8 R157, desc[UR36][R162.64+0x70] ;  /* 0x00007024a29d7981 */ /* 0x004ee4000c1e1100 */
[----:B---3--:R-:W-:-:S05]  /*4090*/  PRMT R89, R157, 0x8880, RZ ;  /* 0x000088809d597816 */ /* 0x008fca00000000ff */
[----:B------:R-:W-:-:S07]  /*40a0*/  IMAD R22, R89, R156, RZ ;  /* 0x0000009c59167224 */ /* 0x000fce00078e02ff */
.L_x_149:
[----:B------:R-:W-:Y:S05]  /*40b0*/  BSYNC B1 ;  /* 0x0000000000017941 */ /* 0x000fea0003800000 */
.L_x_148:
[----:B---3--:R-:W-:Y:S01]  /*40c0*/  @!P3 IMAD R89, R144, R155, R22 ;  /* 0x0000009b9059b224 */ /* 0x008fe200078e0216 */
[----:B------:R-:W-:Y:S04]  /*40d0*/  BSSY B1, `(.L_x_150) ;  /* 0x0000006000017945 */ /* 0x000fe80003800000 */
[----:B------:R3:W-:Y:S01]  /*40e0*/  @!P3 STG.E.U8 desc[UR36][R160.64+0x70], R89 ;  /* 0x00007059a000b986 */ /* 0x0007e2000c101124 */
[----:B------:R-:W-:Y:S05]  /*40f0*/  @P5 BRA `(.L_x_151) ;  /* 0x00000000000c5947 */ /* 0x000fea0003800000 */
[----:B--2---:R-:W3:Y:S02]  /*4100*/  LDG.E.U8 R157, desc[UR36][R162.64+0x71] ;  /* 0x00007124a29d7981 */ /* 0x004ee4000c1e1100 */
[----:B---3--:R-:W-:-:S05]  /*4110*/  PRMT R89, R157, 0x8880, RZ ;  /* 0x000088809d597816 */ /* 0x008fca00000000ff */
[----:B------:R-:W-:-:S07]  /*4120*/  IMAD R22, R89, R156, RZ ;  /* 0x0000009c59167224 */ /* 0x000fce00078e02ff */
.L_x_151:
[----:B------:R-:W-:Y:S05]  /*4130*/  BSYNC B1 ;  /* 0x0000000000017941 */ /* 0x000fea0003800000 */
.L_x_150:
[----:B------:R-:W-:Y:S01]  /*4140*/  @!P5 IMAD R145, R145, R155, R22 ;  /* 0x0000009b9191d224 */ /* 0x000fe200078e0216 */
[----:B------:R-:W-:Y:S04]  /*4150*/  BSSY B1, `(.L_x_152) ;  /* 0x0000006000017945 */ /* 0x000fe80003800000 */
[----:B------:R0:W-:Y:S01]  /*4160*/  @!P5 STG.E.U8 desc[UR36][R160.64+0x71], R145 ;  /* 0x00007191a000d986 */ /* 0x0001e2000c101124 */
[----:B------:R-:W-:Y:S05]  /*4170*/  @P2 BRA `(.L_x_153) ;  /* 0x00000000000c2947 */ /* 0x000fea0003800000 */
[----:B--2---:R-:W3:Y:S02]  /*4180*/  LDG.E.U8 R157, desc[UR36][R166.64+0x70] ;  /* 0x00007024a69d7981 */ /* 0x004ee4000c1e1100 */
[----:B---3--:R-:W-:-:S05]  /*4190*/  PRMT R89, R157, 0x8880, RZ ;  /* 0x000088809d597816 */ /* 0x008fca00000000ff */
[----:B------:R-:W-:-:S07]  /*41a0*/  IMAD R22, R89, R156, RZ ;  /* 0x0000009c59167224 */ /* 0x000fce00078e02ff */
.L_x_153:
[----:B------:R-:W-:Y:S05]  /*41b0*/  BSYNC B1 ;  /* 0x0000000000017941 */ /* 0x000fea0003800000 */
.L_x_152:
[C---:B------:R-:W-:Y:S01]  /*41c0*/  ISETP.LT.OR P4, PT, R3.reuse, 0x72, !P1 ;  /* 0x000000720300780c */ /* 0x040fe20004f81670 */
[----:B---3--:R-:W-:Y:S01]  /*41d0*/  @!P2 IMAD R89, R146, R155, R22 ;  /* 0x0000009b9259a224 */ /* 0x008fe200078e0216 */
[----:B------:R-:W-:Y:S01]  /*41e0*/  BSSY B1, `(.L_x_154) ;  /* 0x000000b000017945 */ /* 0x000fe20003800000 */
[----:B------:R-:W-:Y:S02]  /*41f0*/  ISETP.LT.OR P3, PT, R3, 0x79, !P0 ;  /* 0x000000790300780c */ /* 0x000fe40004761670 */
[----:B------:R-:W-:Y:S01]  /*4200*/  IADD3 R153, P5, R153, 0x80, RZ ;  /* 0x0000008099997810 */ /* 0x000fe20007fbe0ff */
[----:B------:R3:W-:Y:S01]  /*4210*/  @!P2 STG.E.U8 desc[UR36][R8.64+0x70], R89 ;  /* 0x000070590800a986 */ /* 0x0007e2000c101124 */
[C---:B------:R-:W-:Y:S02]  /*4220*/  ISETP.LT.OR P2, PT, R3.reuse, 0x79, !P1 ;  /* 0x000000790300780c */ /* 0x040fe40004f41670 */
[C---:B------:R-:W-:Y:S02]  /*4230*/  ISETP.LT.OR P0, PT, R3.reuse, 0x7a, !P0 ;  /* 0x0000007a0300780c */ /* 0x040fe40004701670 */
[----:B------:R-:W-:-:S02]  /*4240*/  ISETP.LT.OR P1, PT, R3, 0x7a, !P1 ;  /* 0x0000007a0300780c */ /* 0x000fc40004f21670 */
[----:B------:R-:W-:Y:S11]  /*4250*/  @P4 BRA `(.L_x_155) ;  /* 0x00000000000c4947 */ /* 0x000ff60003800000 */
[----:B--2---:R-:W3:Y:S02]  /*4260*/  LDG.E.U8 R157, desc[UR36][R166.64+0x71] ;  /* 0x00007124a69d7981 */ /* 0x004ee4000c1e1100 */
[----:B---3--:R-:W-:-:S05]  /*4270*/  PRMT R89, R157, 0x8880, RZ ;  /* 0x000088809d597816 */ /* 0x008fca00000000ff */
[----:B------:R-:W-:-:S07]  /*4280*/  IMAD R22, R89, R156, RZ ;  /* 0x0000009c59167224 */ /* 0x000fce00078e02ff */
.L_x_155:
[----:B------:R-:W-:Y:S05]  /*4290*/  BSYNC B1 ;  /* 0x0000000000017941 */ /* 0x000fea0003800000 */
.L_x_154:
[----:B------:R-:W-:Y:S01]  /*42a0*/  @!P4 IMAD R147, R147, R155, R22 ;  /* 0x0000009b9393c224 */ /* 0x000fe200078e0216 */
[----:B------:R-:W-:Y:S04]  /*42b0*/  BSSY B1, `(.L_x_156) ;  /* 0x0000006000017945 */ /* 0x000fe80003800000 */
[----:B------:R0:W-:Y:S01]  /*42c0*/  @!P4 STG.E.U8 desc[UR36][R8.64+0x71], R147 ;  /* 0x000071930800c986 */ /* 0x0001e2000c101124 */
[----:B------:R-:W-:Y:S05]  /*42d0*/  @P3 BRA `(.L_x_157) ;  /* 0x00000000000c3947 */ /* 0x000fea0003800000 */
[----:B--2---:R-:W3:Y:S02]  /*42e0*/  LDG.E.U8 R157, desc[UR36][R162.64+0x78] ;  /* 0x00007824a29d7981 */ /* 0x004ee4000c1e1100 */
[----:B---3--:R-:W-:-:S05]  /*42f0*/  PRMT R89, R157, 0x8880, RZ ;  /* 0x000088809d597816 */ /* 0x008fca00000000ff */
[----:B------:R-:W-:-:S07]  /*4300*/  IMAD R22, R89, R156, RZ ;  /* 0x0000009c59167224 */ /* 0x000fce00078e02ff */
.L_x_157:
[----:B------:R-:W-:Y:S05]  /*4310*/  BSYNC B1 ;  /* 0x0000000000017941 */ /* 0x000fea0003800000 */
.L_x_156:
[----:B---3--:R-:W-:Y:S01]  /*4320*/  @!P3 IMAD R89, R148, R155, R22 ;  /* 0x0000009b9459b224 */ /* 0x008fe200078e0216 */
[----:B------:R-:W-:Y:S01]  /*4330*/  BSSY B1, `(.L_x_158) ;  /* 0x0000007000017945 */ /* 0x000fe20003800000 */
[----:B----4-:R-:W-:-:S03]  /*4340*/  IMAD.X R91, RZ, RZ, R5, P5 ;  /* 0x000000ffff5b7224 */ /* 0x010fc600028e0605 */
[----:B------:R3:W-:Y:S01]  /*4350*/  @!P3 STG.E.U8 desc[UR36][R160.64+0x78], R89 ;  /* 0x00007859a000b986 */ /* 0x0007e2000c101124 */
[----:B------:R-:W-:Y:S05]  /*4360*/  @P0 BRA `(.L_x_159) ;  /* 0x00000000000c0947 */ /* 0x000fea0003800000 */
[----:B--2---:R-:W2:Y:S02]  /*4370*/  LDG.E.U8 R157, desc[UR36][R162.64+0x79] ;  /* 0x00007924a29d7981 */ /* 0x004ea4000c1e1100 */
[----:B--2---:R-:W-:-:S05]  /*4380*/  PRMT R5, R157, 0x8880, RZ ;  /* 0x000088809d057816 */ /* 0x004fca00000000ff */
[----:B------:R-:W-:-:S07]  /*4390*/  IMAD R22, R5, R156, RZ ;  /* 0x0000009c05167224 */ /* 0x000fce00078e02ff */
.L_x_159:
[----:B------:R-:W-:Y:S05]  /*43a0*/  BSYNC B1 ;  /* 0x0000000000017941 */ /* 0x000fea0003800000 */
.L_x_158:
[----:B------:R-:W-:Y:S01]  /*43b0*/  @!P0 IMAD R149, R149, R155, R22 ;  /* 0x0000009b95958224 */ /* 0x000fe200078e0216 */
[----:B------:R-:W-:Y:S01]  /*43c0*/  BSSY B1, `(.L_x_160) ;  /* 0x0000007000017945 */ /* 0x000fe20003800000 */
[----:B------:R-:W-:-:S03]  /*43d0*/  IMAD R4, R91, R158, RZ ;  /* 0x0000009e5b047224 */ /* 0x000fc600078e02ff */
[----:B------:R4:W-:Y:S01]  /*43e0*/  @!P0 STG.E.U8 desc[UR36][R160.64+0x79], R149 ;  /* 0x00007995a0008986 */ /* 0x0009e2000c101124 */
[----:B------:R-:W-:Y:S05]  /*43f0*/  @P2 BRA `(.L_x_161) ;  /* 0x00000000000c2947 */ /* 0x000fea0003800000 */
[----:B--2---:R-:W2:Y:S02]  /*4400*/  LDG.E.U8 R157, desc[UR36][R166.64+0x78] ;  /* 0x00007824a69d7981 */ /* 0x004ea4000c1e1100 */
[----:B--2---:R-:W-:-:S05]  /*4410*/  PRMT R5, R157, 0x8880, RZ ;  /* 0x000088809d057816 */ /* 0x004fca00000000ff */
[----:B------:R-:W-:-:S07]  /*4420*/  IMAD R22, R5, R156, RZ ;  /* 0x0000009c05167224 */ /* 0x000fce00078e02ff */
.L_x_161:
[----:B------:R-:W-:Y:S05]  /*4430*/  BSYNC B1 ;  /* 0x0000000000017941 */ /* 0x000fea0003800000 */
.L_x_160:
[----:B------:R-:W-:Y:S01]  /*4440*/  @!P2 IMAD R5, R150, R155, R22 ;  /* 0x0000009b9605a224 */ /* 0x000fe200078e0216 */
[----:B------:R-:W-:Y:S01]  /*4450*/  BSSY B1, `(.L_x_162) ;  /* 0x0000009000017945 */ /* 0x000fe20003800000 */
[C---:B---3--:R-:W-:Y:S02]  /*4460*/  IMAD R89, R153.reuse, R159, R4 ;  /* 0x0000009f99597224 */ /* 0x048fe400078e0204 */
[CC--:B------:R-:W-:Y:S01]  /*4470*/  IMAD.WIDE.U32 R164, R153.reuse, R158.reuse, R164 ;  /* 0x0000009e99a47225 */ /* 0x0c0fe200078e00a4 */
[----:B------:R3:W-:Y:S03]  /*4480*/  @!P2 STG.E.U8 desc[UR36][R8.64+0x78], R5 ;  /* 0x000078050800a986 */ /* 0x0007e6000c101124 */
[----:B------:R-:W-:Y:S01]  /*4490*/  IMAD.WIDE.U32 R158, R153, R158, R20 ;  /* 0x0000009e999e7225 */ /* 0x000fe200078e0014 */
[----:B------:R-:W-:Y:S06]  /*44a0*/  @P1 BRA `(.L_x_163) ;  /* 0x00000000000c1947 */ /* 0x000fec0003800000 */
[----:B--2---:R-:W3:Y:S02]  /*44b0*/  LDG.E.U8 R157, desc[UR36][R166.64+0x79] ;  /* 0x00007924a69d7981 */ /* 0x004ee4000c1e1100 */
[----:B---3--:R-:W-:-:S05]  /*44c0*/  PRMT R5, R157, 0x8880, RZ ;  /* 0x000088809d057816 */ /* 0x008fca00000000ff */
[----:B------:R-:W-:-:S07]  /*44d0*/  IMAD R22, R5, R156, RZ ;  /* 0x0000009c05167224 */ /* 0x000fce00078e02ff */
.L_x_163:
[----:B------:R-:W-:Y:S05]  /*44e0*/  BSYNC B1 ;  /* 0x0000000000017941 */ /* 0x000fea0003800000 */
.L_x_162:
[----:B------:R-:W-:Y:S01]  /*44f0*/  @!P1 IMAD R151, R151, R155, R22 ;  /* 0x0000009b97979224 */ /* 0x000fe200078e0216 */
[----:B------:R-:W-:Y:S01]  /*4500*/  ISETP.GE.AND P2, PT, R0, 0x81, PT ;  /* 0x000000810000780c */ /* 0x000fe20003f46270 */
[----:B------:R-:W-:Y:S01]  /*4510*/  BSSY B1, `(.L_x_164) ;  /* 0x000000c000017945 */ /* 0x000fe20003800000 */
[----:B------:R-:W-:Y:S02]  /*4520*/  IADD3 R4, P5, R158, R12, RZ ;  /* 0x0000000c9e047210 */ /* 0x000fe40007fbe0ff */
[----:B------:R0:W-:Y:S01]  /*4530*/  @!P1 STG.E.U8 desc[UR36][R8.64+0x79], R151 ;  /* 0x0000799708009986 */ /* 0x0001e2000c101124 */
[----:B------:R-:W-:Y:S02]  /*4540*/  ISETP.LT.OR P1, PT, R3, 0x1, !P2 ;  /* 0x000000010300780c */ /* 0x000fe40005721670 */
[----:B---3--:R-:W-:Y:S02]  /*4550*/  IADD3.X R5, R13, R159, R89, P5, !PT ;  /* 0x0000009f0d057210 */ /* 0x008fe40002ffe459 */
[----:B------:R-:W-:-:S02]  /*4560*/  ISETP.GE.AND P0, PT, R0, 0x89, PT ;  /* 0x000000890000780c */ /* 0x000fc40003f06270 */
[----:B------:R-:W-:Y:S02]  /*4570*/  IADD3 R12, P4, P3, R14, R12, R164 ;  /* 0x0000000c0e0c7210 */ /* 0x000fe40007b9e0a4 */
[----:B------:R-:W-:-:S05]  /*4580*/  ISETP.LT.OR P5, PT, R3, 0x2, !P2 ;  /* 0x000000020300780c */ /* 0x000fca00057a1670 */
[----:B0-----:R-:W-:Y:S08]  /*4590*/  @P1 BRA `(.L_x_165) ;  /* 0x00000000000c1947 */ /* 0x001ff00003800000 */
[----:B--2---:R-:W2:Y:S02]  /*45a0*/  LDG.E.U8 R157, desc[UR36][R4.64] ;  /* 0x00000024049d7981 */ /* 0x004ea4000c1e1100 */
[----:B--2---:R-:W-:-:S05]  /*45b0*/  PRMT R9, R157, 0x8880, RZ ;  /* 0x000088809d097816 */ /* 0x004fca00000000ff */
[----:B------:R-:W-:-:S07]  /*45c0*/  IMAD R22, R9, R156, RZ ;  /* 0x0000009c09167224 */ /* 0x000fce00078e02ff */
.L_x_165:
[----:B------:R-:W-:Y:S05]  /*45d0*/  BSYNC B1 ;  /* 0x0000000000017941 */ /* 0x000fea0003800000 */
.L_x_164:
[----:B------:R-:W-:Y:S01]  /*45e0*/  @!P1 IMAD R9, R24, R155, R22 ;  /* 0x0000009b18099224 */ /* 0x000fe200078e0216 */
[----:B------:R-:W-:Y:S01]  /*45f0*/  BSSY B1, `(.L_x_166) ;  /* 0x0000007000017945 */ /* 0x000fe20003800000 */
[----:B------:R-:W-:-:S03]  /*4600*/  IMAD.IADD R164, R89, 0x1, R165 ;  /* 0x0000000159a47824 */ /* 0x000fc600078e02a5 */
[----:B------:R0:W-:Y:S01]  /*4610*/  @!P1 STG.E.U8 desc[UR36][R6.64], R9 ;  /* 0x0000000906009986 */ /* 0x0001e2000c101124 */
[----:B------:R-:W-:Y:S05]  /*4620*/  @P5 BRA `(.L_x_167) ;  /* 0x00000000000c5947 */ /* 0x000fea0003800000 */
[----:B--2---:R-:W0:Y:S02]  /*4630*/  LDG.E.U8 R157, desc[UR36][R4.64+0x1] ;  /* 0x00000124049d7981 */ /* 0x004e24000c1e1100 */
[----:B0-----:R-:W-:-:S05]  /*4640*/  PRMT R9, R157, 0x8880, RZ ;  /* 0x000088809d097816 */ /* 0x001fca00000000ff */
[----:B------:R-:W-:-:S07]  /*4650*/  IMAD R22, R9, R156, RZ ;  /* 0x0000009c09167224 */ /* 0x000fce00078e02ff */
.L_x_167:
[----:B------:R-:W-:Y:S05]  /*4660*/  BSYNC B1 ;  /* 0x0000000000017941 */ /* 0x000fea0003800000 */
.L_x_166:
[----:B------:R-:W-:Y:S01]  /*4670*/  ISETP.LT.OR P1, PT, R3, 0x1, !P0 ;  /* 0x000000010300780c */ /* 0x000fe20004721670 */
[----:B------:R-:W-:Y:S01]  /*4680*/  @!P5 IMAD R25, R25, R155, R22 ;  /* 0x0000009b1919d224 */ /* 0x000fe200078e0216 */
[----:B------:R-:W-:Y:S01]  /*4690*/  BSSY B1, `(.L_x_168) ;  /* 0x000000a000017945 */ /* 0x000fe20003800000 */
[----:B------:R-:W-:Y:S02]  /*46a0*/  IADD3.X R13, R21, R13, R164, P4, P3 ;  /* 0x0000000d150d7210 */ /* 0x000fe400027e64a4 */
[C---:B------:R-:W-:Y:S01]  /*46b0*/  ISETP.LT.OR P4, PT, R3.reuse, 0x2, !P0 ;  /* 0x000000020300780c */ /* 0x040fe20004781670 */
[----:B------:R3:W-:Y:S01]  /*46c0*/  @!P5 STG.E.U8 desc[UR36][R6.64+0x1], R25 ;  /* 0x000001190600d986 */ /* 0x0007e2000c101124 */
[C---:B------:R-:W-:Y:S02]  /*46d0*/  ISETP.LT.OR P5, PT, R3.reuse, 0x9, !P2 ;  /* 0x000000090300780c */ /* 0x040fe400057a1670 */
[----:B------:R-:W-:-:S04]  /*46e0*/  ISETP.LT.OR P3, PT, R3, 0xa, !P2 ;  /* 0x0000000a0300780c */ /* 0x000fc80005761670 */
[----:B------:R-:W-:Y:S09]  /*46f0*/  @P1 BRA `(.L_x_169) ;  /* 0x00000000000c1947 */ /* 0x000ff20003800000 */
[----:B--2---:R-:W0:Y:S02]  /*4700*/  LDG.E.U8 R157, desc[UR36][R12.64] ;  /* 0x000000240c9d7981 */ /* 0x004e24000c1e1100 */
[----:B0-----:R-:W-:-:S05]  /*4710*/  PRMT R9, R157, 0x8880, RZ ;  /* 0x000088809d097816 */ /* 0x001fca00000000ff */
[----:B------:R-:W-:-:S07]  /*4720*/  IMAD R22, R9, R156, RZ ;  /* 0x0000009c09167224 */ /* 0x000fce00078e02ff */
.L_x_169:
[----:B------:R-:W-:Y:S05]  /*4730*/  BSYNC B1 ;  /* 0x0000000000017941 */ /* 0x000fea0003800000 */
.L_x_168:
[----:B0-----:R-:W-:Y:S01]  /*4740*/  @!P1 IMAD R9, R26, R155, R22 ;  /* 0x0000009b1a099224 */ /* 0x001fe200078e0216 */
[----:B------:R-:W-:Y:S04]  /*4750*/  BSSY B1, `(.L_x_170) ;  /* 0x0000006000017945 */ /* 0x000fe80003800000 */
[----:B------:R0:W-:Y:S01]  /*4760*/  @!P1 STG.E.U8 desc[UR36][R10.64], R9 ;  /* 0x000000090a009986 */ /* 0x0001e2000c101124 */
[----:B------:R-:W-:Y:S05]  /*4770*/  @P4 BRA `(.L_x_171) ;  /* 0x00000000000c4947 */ /* 0x000fea0003800000 */
[----:B--2---:R-:W0:Y:S02]  /*4780*/  LDG.E.U8 R157, desc[UR36][R12.64+0x1] ;  /* 0x000001240c9d7981 */ /* 0x004e24000c1e1100 */
[----:B0-----:R-:W-:-:S05]  /*4790*/  PRMT R9, R157, 0x8880, RZ ;  /* 0x000088809d097816 */ /* 0x001fca00000000ff */
[----:B------:R-:W-:-:S07]  /*47a0*/  IMAD R22, R9, R156, RZ ;  /* 0x0000009c09167224 */ /* 0x000fce00078e02ff */
.L_x_171:
[----:B------:R-:W-:Y:S05]  /*47b0*/  BSYNC B1 ;  /* 0x0000000000017941 */ /* 0x000fea0003800000 */
.L_x_170:
[----:B------:R-:W-:Y:S01]  /*47c0*/  @!P4 IMAD R27, R27, R155, R22 ;  /* 0x0000009b1b1bc224 */ /* 0x000fe200078e0216 */
[----:B------:R-:W-:Y:S04]  /*47d0*/  BSSY B1, `(.L_x_172) ;  /* 0x0000006000017945 */ /* 0x000fe80003800000 */
[----:B------:R0:W-:Y:S01]  /*47e0*/  @!P4 STG.E.U8 desc[UR36][R10.64+0x1], R27 ;  /* 0x0000011b0a00c986 */ /* 0x0001e2000c101124 */
[----:B------:R-:W-:Y:S05]  /*47f0*/  @P5 BRA `(.L_x_173) ;  /* 0x00000000000c5947 */ /* 0x000fea0003800000 */
[----:B--2---:R-:W0:Y:S02]  /*4800*/  LDG.E.U8 R157, desc[UR36][R4.64+0x8] ;  /* 0x00000824049d7981 */ /* 0x004e24000c1e1100 */
[----:B0-----:R-:W-:-:S05]  /*4810*/  PRMT R9, R157, 0x8880, RZ ;  /* 0x000088809d097816 */ /* 0x001fca00000000ff */
[----:B------:R-:W-:-:S07]  /*4820*/  IMAD R22, R9, R156, RZ ;  /* 0x0000009c09167224 */ /* 0x000fce00078e02ff */
.L_x_173:
[----:B------:R-:W-:Y:S05]  /*4830*/  BSYNC B1 ;  /* 0x0000000000017941 */ /* 0x000fea0003800000 */
.L_x_172:
[----:B0-----:R-:W-:Y:S01]  /*4840*/  @!P5 IMAD R9, R28, R155, R22 ;  /* 0x0000009b1c09d224 */ /* 0x001fe200078e0216 */
[----:B------:R-:W-:Y:S04]  /*4850*/  BSSY B1, `(.L_x_174) ;  /* 0x0000006000017945 */ /* 0x000fe80003800000 */
[----:B------:R0:W-:Y:S01]  /*4860*/  @!P5 STG.E.U8 desc[UR36][R6.64+0x8], R9 ;  /* 0x000008090600d986 */ /* 0x0001e2000c101124 */
[----:B------:R-:W-:Y:S05]  /*4870*/  @P3 BRA `(.L_x_175) ;  /* 0x00000000000c3947 */ /* 0x000fea0003800000 */
[----:B--2---:R-:W0:Y:S02]  /*4880*/  LDG.E.U8 R157, desc[UR36][R4.64+0x9] ;  /* 0x00000924049d7981 */ /* 0x004e24000c1e1100 */
[----:B0-----:R-:W-:-:S05]  /*4890*/  PRMT R9, R157, 0x8880, RZ ;  /* 0x000088809d097816 */ /* 0x001fca00000000ff */
[----:B------:R-:W-:-:S07]  /*48a0*/  IMAD R22, R9, R156, RZ ;  /* 0x0000009c09167224 */ /* 0x000fce00078e02ff */
.L_x_175:
[----:B------:R-:W-:Y:S05]  /*48b0*/  BSYNC B1 ;  /* 0x0000000000017941 */ /* 0x000fea0003800000 */
.L_x_174:
[----:B------:R-:W-:Y:S01]  /*48c0*/  ISETP.LT.OR P5, PT, R3, 0x9, !P0 ;  /* 0x000000090300780c */ /* 0x000fe200047a1670 */
[----:B------:R-:W-:Y:S01]  /*48d0*/  @!P3 IMAD R29, R29, R155, R22 ;  /* 0x0000009b1d1db224 */ /* 0x000fe200078e0216 */
[----:B------:R-:W-:Y:S01]  /*48e0*/  BSSY B1, `(.L_x_176) ;  /* 0x0000009000017945 */ /* 0x000fe20003800000 */
[C---:B------:R-:W-:Y:S02]  /*48f0*/  ISETP.LT.OR P4, PT, R3.reuse, 0xa, !P0 ;  /* 0x0000000a0300780c */ /* 0x040fe40004781670 */
[C---:B------:R-:W-:Y:S01]  /*4900*/  ISETP.LT.OR P1, PT, R3.reuse, 0x12, !P2 ;  /* 0x000000120300780c */ /* 0x040fe20005721670 */
[----:B------:R0:W-:Y:S01]  /*4910*/  @!P3 STG.E.U8 desc[UR36][R6.64+0x9], R29 ;  /* 0x0000091d0600b986 */ /* 0x0001e2000c101124 */
[----:B------:R-:W-:-:S06]  /*4920*/  ISETP.LT.OR P3, PT, R3, 0x11, !P2 ;  /* 0x000000110300780c */ /* 0x000fcc0005761670 */
[----:B------:R-:W-:Y:S07]  /*4930*/  @P5 BRA `(.L_x_177) ;  /* 0x00000000000c5947 */ /* 0x000fee0003800000 */
[----:B--2---:R-:W0:Y:S02]  /*4940*/  LDG.E.U8 R157, desc[UR36][R12.64+0x8] ;  /* 0x000008240c9d7981 */ /* 0x004e24000c1e1100 */
[----:B0-----:R-:W-:-:S05]  /*4950*/  PRMT R9, R157, 0x8880, RZ ;  /* 0x000088809d097816 */ /* 0x001fca00000000ff */
[----:B------:R-:W-:-:S07]  /*4960*/  IMAD R22, R9, R156, RZ ;  /* 0x0000009c09167224 */ /* 0x000fce00078e02ff */
.L_x_177:
[----:B------:R-:W-:Y:S05]  /*4970*/  BSYNC B1 ;  /* 0x0000000000017941 */ /* 0x000fea0003800000 */
.L_x_176:
[----:B0-----:R-:W-:Y:S01]  /*4980*/  @!P5 IMAD R9, R30, R155, R22 ;  /* 0x0000009b1e09d224 */ /* 0x001fe200078e0216 */
[----:B------:R-:W-:Y:S04]  /*4990*/  BSSY B1, `(.L_x_178) ;  /* 0x0000006000017945 */ /* 0x000fe80003800000 */
[----:B------:R0:W-:Y:S01]  /*49a0*/  @!P5 STG.E.U8 desc[UR36][R10.64+0x8], R9 ;  /* 0x000008090a00d986 */ /* 0x0001e2000c101124 */
[----:B------:R-:W-:Y:S05]  /*49b0*/  @P4 BRA `(.L_x_179) ;  /* 0x00000000000c4947 */ /* 0x000fea0003800000 */
[----:B--2---:R-:W0:Y:S02]  /*49c0*/  LDG.E.U8 R157, desc[UR36][R12.64+0x9] ;  /* 0x000009240c9d7981 */ /* 0x004e24000c1e1100 */
[----:B0-----:R-:W-:-:S05]  /*49d0*/  PRMT R9, R157, 0x8880, RZ ;  /* 0x000088809d097816 */ /* 0x001fca00000000ff */
[----:B------:R-:W-:-:S07]  /*49e0*/  IMAD R22, R9, R156, RZ ;  /* 0x0000009c09167224 */ /* 0x000fce00078e02ff */
.L_x_179:
[----:B------:R-:W-:Y:S05]  /*49f0*/  BSYNC B1 ;  /* 0x0000000000017941 */ /* 0x000fea0003800000 */
.L_x_178:
[----:B------:R-:W-:Y:S01]  /*4a00*/  @!P4 IMAD R31, R31, R155, R22 ;  /* 0x0000009b1f1fc224 */ /* 0x000fe200078e0216 */
[----:B------:R-:W-:Y:S04]  /*4a10*/  BSSY B1, `(.L_x_180) ;  /* 0x0000006000017945 */ /* 0x000fe80003800000 */
[----:B------:R0:W-:Y:S01]  /*4a20*/  @!P4 STG.E.U8 desc[UR36][R10.64+0x9], R31 ;  /* 0x0000091f0a00c986 */ /* 0x0001e2000c101124 */
[----:B------:R-:W-:Y:S05]  /*4a30*/  @P3 BRA `(.L_x_181) ;  /* 0x00000000000c3947 */ /* 0x000fea0003800000 */
[----:B--2---:R-:W0:Y:S02]  /*4a40*/  LDG.E.U8 R157, desc[UR36][R4.64+0x10] ;  /* 0x00001024049d7981 */ /* 0x004e24000c1e1100 */
[----:B0-----:R-:W-:-:S05]  /*4a50*/  PRMT R9, R157, 0x8880, RZ ;  /* 0x000088809d097816 */ /* 0x001fca00000000ff */
[----:B------:R-:W-:-:S07]  /*4a60*/  IMAD R22, R9, R156, RZ ;  /* 0x0000009c09167224 */ /* 0x000fce00078e02ff */
.L_x_181:
[----:B------:R-:W-:Y:S05]  /*4a70*/  BSYNC B1 ;  /* 0x0000000000017941 */ /* 0x000fea0003800000 */
.L_x_180:
[----:B0-----:R-:W-:Y:S01]  /*4a80*/  @!P3 IMAD R9, R32, R155, R22 ;  /* 0x0000009b2009b224 */ /* 0x001fe200078e0216 */
[----:B------:R-:W-:Y:S04]  /*4a90*/  BSSY B1, `(.L_x_182) ;  /* 0x0000006000017945 */ /* 0x000fe80003800000 */
[----:B------:R0:W-:Y:S01]  /*4aa0*/  @!P3 STG.E.U8 desc[UR36][R6.64+0x10], R9 ;  /* 0x000010090600b986 */ /* 0x0001e2000c101124 */
[----:B------:R-:W-:Y:S05]  /*4ab0*/  @P1 BRA `(.L_x_183) ;  /* 0x00000000000c1947 */ /* 0x000fea0003800000 */
[----:B--2---:R-:W0:Y:S02]  /*4ac0*/  LDG.E.U8 R157, desc[UR36][R4.64+0x11] ;  /* 0x00001124049d7981 */ /* 0x004e24000c1e1100 */
[----:B0-----:R-:W-:-:S05]  /*4ad0*/  PRMT R9, R157, 0x8880, RZ ;  /* 0x000088809d097816 */ /* 0x001fca00000000ff */
[----:B------:R-:W-:-:S07]  /*4ae0*/  IMAD R22, R9, R156, RZ ;  /* 0x0000009c09167224 */ /* 0x000fce00078e02ff */
.L_x_183:
[----:B------:R-:W-:Y:S05]  /*4af0*/  BSYNC B1 ;  /* 0x0000000000017941 */ /* 0x000fea0003800000 */
.L_x_182:
        /* <DEDUP_REMOVED lines=11> */
.L_x_185:
[----:B------:R-:W-:Y:S05]  /*4bb0*/  BSYNC B1 ;  /* 0x0000000000017941 */ /* 0x000fea0003800000 */
.L_x_184:
[----:B0-----:R-:W-:Y:S01]  /*4bc0*/  @!P4 IMAD R9, R34, R155, R22 ;  /* 0x0000009b2209c224 */ /* 0x001fe200078e0216 */
[----:B------:R-:W-:Y:S04]  /*4bd0*/  BSSY B1, `(.L_x_186) ;  /* 0x0000006000017945 */ /* 0x000fe80003800000 */
[----:B------:R0:W-:Y:S01]  /*4be0*/  @!P4 STG.E.U8 desc[UR36][R10.64+0x10], R9 ;  /* 0x000010090a00c986 */ /* 0x0001e2000c101124 */
[----:B------:R-:W-:Y:S05]  /*4bf0*/  @P3 BRA `(.L_x_187) ;  /* 0x00000000000c3947 */ /* 0x000fea0003800000 */
[----:B--2---:R-:W0:Y:S02]  /*4c00*/  LDG.E.U8 R157, desc[UR36][R12.64+0x11] ;  /* 0x000011240c9d7981 */ /* 0x004e24000c1e1100 */
[----:B0-----:R-:W-:-:S05]  /*4c10*/  PRMT R9, R157, 0x8880, RZ ;  /* 0x000088809d097816 */ /* 0x001fca00000000ff */
[----:B------:R-:W-:-:S07]  /*4c20*/  IMAD R22, R9, R156, RZ ;  /* 0x0000009c09167224 */ /* 0x000fce00078e02ff */
.L_x_187:
[----:B------:R-:W-:Y:S05]  /*4c30*/  BSYNC B1 ;  /* 0x0000000000017941 */ /* 0x000fea0003800000 */
.L_x_186:
[----:B------:R-:W-:Y:S01]  /*4c40*/  @!P3 IMAD R35, R35, R155, R22 ;  /* 0x0000009b2323b224 */ /* 0x000fe200078e0216 */
[----:B------:R-:W-:Y:S04]  /*4c50*/  BSSY B1, `(.L_x_188) ;  /* 0x0000006000017945 */ /* 0x000fe80003800000 */
[----:B------:R0:W-:Y:S01]  /*4c60*/  @!P3 STG.E.U8 desc[UR36][R10.64+0x11], R35 ;  /* 0x000011230a00b986 */ /* 0x0001e2000c101124 */
[----:B------:R-:W-:Y:S05]  /*4c70*/  @P5 BRA `(.L_x_189) ;  /* 0x00000000000c5947 */ /* 0x000fea0003800000 */
[----:B--2---:R-:W0:Y:S02]  /*4c80*/  LDG.E.U8 R157, desc[UR36][R4.64+0x18] ;  /* 0x00001824049d7981 */ /* 0x004e24000c1e1100 */
[----:B0-----:R-:W-:-:S05]  /*4c90*/  PRMT R9, R157, 0x8880, RZ ;  /* 0x000088809d097816 */ /* 0x001fca00000000ff */
[----:B------:R-:W-:-:S07]  /*4ca0*/  IMAD R22, R9, R156, RZ ;  /* 0x0000009c09167224 */ /* 0x000fce00078e02ff */
.L_x_189:
[----:B------:R-:W-:Y:S05]  /*4cb0*/  BSYNC B1 ;  /* 0x0000000000017941 */ /* 0x000fea0003800000 */
.L_x_188:
[----:B0-----:R-:W-:Y:S01]  /*4cc0*/  @!P5 IMAD R9, R36, R155, R22 ;  /* 0x0000009b2409d224 */ /* 0x001fe200078e0216 */
[----:B------:R-:W-:Y:S04]  /*4cd0*/  BSSY B1, `(.L_x_190) ;  /* 0x0000006000017945 */ /* 0x000fe80003800000 */
[----:B------:R0:W-:Y:S01]  /*4ce0*/  @!P5 STG.E.U8 desc[UR36][R6.64+0x18], R9 ;  /* 0x000018090600d986 */ /* 0x0001e2000c101124 */
[----:B------:R-:W-:Y:S05]  /*4cf0*/  @P1 BRA `(.L_x_191) ;  /* 0x00000000000c1947 */ /* 0x000fea0003800000 */
[----:B--2---:R-:W0:Y:S02]  /*4d00*/  LDG.E.U8 R157, desc[UR36][R4.64+0x19] ;  /* 0x00001924049d7981 */ /* 0x004e24000c1e1100 */
[----:B0-----:R-:W-:-:S05]  /*4d10*/  PRMT R9, R157, 0x8880, RZ ;  /* 0x000088809d097816 */ /* 0x001fca00000000ff */
[----:B------:R-:W-:-:S07]  /*4d20*/  IMAD R22, R9, R156, RZ ;  /* 0x0000009c09167224 */ /* 0x000fce00078e02ff */
.L_x_191:
[----:B------:R-:W-:Y:S05]  /*4d30*/  BSYNC B1 ;  /* 0x0000000000017941 */ /* 0x000fea0003800000 */
.L_x_190:
        /* <DEDUP_REMOVED lines=11> */
.L_x_193:
[----:B------:R-:W-:Y:S05]  /*4df0*/  BSYNC B1 ;  /* 0x0000000000017941 */ /* 0x000fea0003800000 */
.L_x_192:
[----:B0-----:R-:W-:Y:S01]  /*4e00*/  @!P4 IMAD R9, R38, R155, R22 ;  /* 0x0000009b2609c224 */ /* 0x001fe200078e0216 */
[----:B------:R-:W-:Y:S04]  /*4e10*/  BSSY B1, `(.L_x_194) ;  /* 0x0000006000017945 */ /* 0x000fe80003800000 */
[----:B------:R0:W-:Y:S01]  /*4e20*/  @!P4 STG.E.U8 desc[UR36][R10.64+0x18], R9 ;  /* 0x000018090a00c986 */ /* 0x0001e2000c101124 */
[----:B------:R-:W-:Y:S05]  /*4e30*/  @P3 BRA `(.L_x_195) ;  /* 0x00000000000c3947 */ /* 0x000fea0003800000 */
[----:B--2---:R-:W0:Y:S02]  /*4e40*/  LDG.E.U8 R157, desc[UR36][R12.64+0x19] ;  /* 0x000019240c9d7981 */ /* 0x004e24000c1e1100 */
[----:B0-----:R-:W-:-:S05]  /*4e50*/  PRMT R9, R157, 0x8880, RZ ;  /* 0x000088809d097816 */ /* 0x001fca00000000ff */
[----:B------:R-:W-:-:S07]  /*4e60*/  IMAD R22, R9, R156, RZ ;  /* 0x0000009c09167224 */ /* 0x000fce00078e02ff */
.L_x_195:
[----:B------:R-:W-:Y:S05]  /*4e70*/  BSYNC B1 ;  /* 0x0000000000017941 */ /* 0x000fea0003800000 */
.L_x_194:
[----:B------:R-:W-:Y:S01]  /*4e80*/  @!P3 IMAD R39, R39, R155, R22 ;  /* 0x0000009b2727b224 */ /* 0x000fe200078e0216 */
[----:B------:R-:W-:Y:S04]  /*4e90*/  BSSY B1, `(.L_x_196) ;  /* 0x0000006000017945 */ /* 0x000fe80003800000 */
[----:B------:R0:W-:Y:S01]  /*4ea0*/  @!P3 STG.E.U8 desc[UR36][R10.64+0x19], R39 ;  /* 0x000019270a00b986 */ /* 0x0001e2000c101124 */
[----:B------:R-:W-:Y:S05]  /*4eb0*/  @P5 BRA `(.L_x_197) ;  /* 0x00000000000c5947 */ /* 0x000fea0003800000 */
[----:B--2---:R-:W0:Y:S02]  /*4ec0*/  LDG.E.U8 R157, desc[UR36][R4.64+0x20] ;  /* 0x00002024049d7981 */ /* 0x004e24000c1e1100 */
[----:B0-----:R-:W-:-:S05]  /*4ed0*/  PRMT R9, R157, 0x8880, RZ ;  /* 0x000088809d097816 */ /* 0x001fca00000000ff */
[----:B------:R-:W-:-:S07]  /*4ee0*/  IMAD R22, R9, R156, RZ ;  /* 0x0000009c09167224 */ /* 0x000fce00078e02ff */
.L_x_197:
[----:B------:R-:W-:Y:S05]  /*4ef0*/  BSYNC B1 ;  /* 0x0000000000017941 */ /* 0x000fea0003800000 */
.L_x_196:
[----:B0-----:R-:W-:Y:S01]  /*4f00*/  @!P5 IMAD R9, R40, R155, R22 ;  /* 0x0000009b2809d224 */ /* 0x001fe200078e0216 */
[----:B------:R-:W-:Y:S04]  /*4f10*/  BSSY B1, `(.L_x_198) ;  /* 0x0000006000017945 */ /* 0x000fe80003800000 */
[----:B------:R0:W-:Y:S01]  /*4f20*/  @!P5 STG.E.U8 desc[UR36][R6.64+0x20], R9 ;  /* 0x000020090600d986 */ /* 0x0001e2000c101124 */
[----:B------:R-:W-:Y:S05]  /*4f30*/  @P1 BRA `(.L_x_199) ;  /* 0x00000000000c1947 */ /* 0x000fea0003800000 */
[----:B--2---:R-:W0:Y:S02]  /*4f40*/  LDG.E.U8 R157, desc[UR36][R4.64+0x21] ;  /* 0x00002124049d7981 */ /* 0x004e24000c1e1100 */
[----:B0-----:R-:W-:-:S05]  /*4f50*/  PRMT R9, R157, 0x8880, RZ ;  /* 0x000088809d097816 */ /* 0x001fca00000000ff */
[----:B------:R-:W-:-:S07]  /*4f60*/  IMAD R22, R9, R156, RZ ;  /* 0x0000009c09167224 */ /* 0x000fce00078e02ff */
.L_x_199:
[----:B------:R-:W-:Y:S05]  /*4f70*/  BSYNC B1 ;  /* 0x0000000000017941 */ /* 0x000fea0003800000 */
.L_x_198:
        /* <DEDUP_REMOVED lines=11> */
.L_x_201:
[----:B------:R-:W-:Y:S05]  /*5030*/  BSYNC B1 ;  /* 0x0000000000017941 */ /* 0x000fea0003800000 */
.L_x_200:
[----:B0-----:R-:W-:Y:S01]  /*5040*/  @!P4 IMAD R9, R42, R155, R22 ;  /* 0x0000009b2a09c224 */ /* 0x001fe200078e0216 */
[----:B------:R-:W-:Y:S04]  /*5050*/  BSSY B1, `(.L_x_202) ;  /* 0x0000006000017945 */ /* 0x000fe80003800000 */
[----:B------:R0:W-:Y:S01]  /*5060*/  @!P4 STG.E.U8 desc[UR36][R10.64+0x20], R9 ;  /* 0x000020090a00c986 */ /* 0x0001e2000c101124 */
[----:B------:R-:W-:Y:S05]  /*5070*/  @P3 BRA `(.L_x_203) ;  /* 0x00000000000c3947 */ /* 0x000fea0003800000 */
[----:B--2---:R-:W0:Y:S02]  /*5080*/  LDG.E.U8 R157, desc[UR36][R12.64+0x21] ;  /* 0x000021240c9d7981 */ /* 0x004e24000c1e1100 */
[----:B0-----:R-:W-:-:S05]  /*5090*/  PRMT R9, R157, 0x8880, RZ ;  /* 0x000088809d097816 */ /* 0x001fca00000000ff */
[----:B------:R-:W-:-:S07]  /*50a0*/  IMAD R22, R9, R156, RZ ;  /* 0x0000009c09167224 */ /* 0x000fce00078e02ff */
.L_x_203:
[----:B------:R-:W-:Y:S05]  /*50b0*/  BSYNC B1 ;  /* 0x0000000000017941 */ /* 0x000fea0003800000 */
.L_x_202:
[----:B------:R-:W-:Y:S01]  /*50c0*/  @!P3 IMAD R43, R43, R155, R22 ;  /* 0x0000009b2b2bb224 */ /* 0x000fe200078e0216 */
[----:B------:R-:W-:Y:S04]  /*50d0*/  BSSY B1, `(.L_x_204) ;  /* 0x0000006000017945 */ /* 0x000fe80003800000 */
[----:B------:R0:W-:Y:S01]  /*50e0*/  @!P3 STG.E.U8 desc[UR36][R10.64+0x21], R43 ;  /* 0x0000212b0a00b986 */ /* 0x0001e2000c101124 */
[----:B------:R-:W-:Y:S05]  /*50f0*/  @P5 BRA `(.L_x_205) ;  /* 0x00000000000c5947 */ /* 0x000fea0003800000 */
[----:B--2---:R-:W0:Y:S02]  /*5100*/  LDG.E.U8 R157, desc[UR36][R4.64+0x28] ;  /* 0x00002824049d7981 */ /* 0x004e24000c1e1100 */
[----:B0-----:R-:W-:-:S05]  /*5110*/  PRMT R9, R157, 0x8880, RZ ;  /* 0x000088809d097816 */ /* 0x001fca00000000ff */
[----:B------:R-:W-:-:S07]  /*5120*/  IMAD R22, R9, R156, RZ ;  /* 0x0000009c09167224 */ /* 0x000fce00078e02ff */
.L_x_205:
[----:B------:R-:W-:Y:S05]  /*5130*/  BSYNC B1 ;  /* 0x0000000000017941 */ /* 0x000fea0003800000 */
.L_x_204:
[----:B0-----:R-:W-:Y:S01]  /*5140*/  @!P5 IMAD R9, R44, R155, R22 ;  /* 0x0000009b2c09d224 */ /* 0x001fe200078e0216 */
[----:B------:R-:W-:Y:S04]  /*5150*/  BSSY B1, `(.L_x_206) ;  /* 0x0000006000017945 */ /* 0x000fe80003800000 */
[----:B------:R0:W-:Y:S01]  /*5160*/  @!P5 STG.E.U8 desc[UR36][R6.64+0x28], R9 ;  /* 0x000028090600d986 */ /* 0x0001e2000c101124 */
[----:B------:R-:W-:Y:S05]  /*5170*/  @P1 BRA `(.L_x_207) ;  /* 0x00000000000c1947 */ /* 0x000fea0003800000 */
[----:B--2---:R-:W0:Y:S02]  /*5180*/  LDG.E.U8 R157, desc[UR36][R4.64+0x29] ;  /* 0x00002924049d7981 */ /* 0x004e24000c1e1100 */
[----:B0-----:R-:W-:-:S05]  /*5190*/  PRMT R9, R157, 0x8880, RZ ;  /* 0x000088809d097816 */ /* 0x001fca00000000ff */
[----:B------:R-:W-:-:S07]  /*51a0*/  IMAD R22, R9, R156, RZ ;  /* 0x0000009c09167224 */ /* 0x000fce00078e02ff */
.L_x_207:
[----:B------:R-:W-:Y:S05]  /*51b0*/  BSYNC B1 ;  /* 0x0000000000017941 */ /* 0x000fea0003800000 */
.L_x_206:
        /* <DEDUP_REMOVED lines=11> */
.L_x_209:
[----:B------:R-:W-:Y:S05]  /*5270*/  BSYNC B1 ;  /* 0x0000000000017941 */ /* 0x000fea0003800000 */
.L_x_208:
[----:B0-----:R-:W-:Y:S01]  /*5280*/  @!P4 IMAD R9, R46, R155, R22 ;  /* 0x0000009b2e09c224 */ /* 0x001fe200078e0216 */
[----:B------:R-:W-:Y:S04]  /*5290*/  BSSY B1, `(.L_x_210) ;  /* 0x0000006000017945 */ /* 0x000fe80003800000 */
[----:B------:R0:W-:Y:S01]  /*52a0*/  @!P4 STG.E.U8 desc[UR36][R10.64+0x28], R9 ;  /* 0x000028090a00c986 */ /* 0x0001e2000c101124 */
[----:B------:R-:W-:Y:S05]  /*52b0*/  @P3 BRA `(.L_x_211) ;  /* 0x00000000000c3947 */ /* 0x000fea0003800000 */
[----:B--2---:R-:W0:Y:S02]  /*52c0*/  LDG.E.U8 R157, desc[UR36][R12.64+0x29] ;  /* 0x000029240c9d7981 */ /* 0x004e24000c1e1100 */
[----:B0-----:R-:W-:-:S05]  /*52d0*/  PRMT R9, R157, 0x8880, RZ ;  /* 0x000088809d097816 */ /* 0x001fca00000000ff */
[----:B------:R-:W-:-:S07]  /*52e0*/  IMAD R22, R9, R156, RZ ;  /* 0x0000009c09167224 */ /* 0x000fce00078e02ff */
.L_x_211:
[----:B------:R-:W-:Y:S05]  /*52f0*/  BSYNC B1 ;  /* 0x0000000000017941 */ /* 0x000fea0003800000 */
.L_x_210:
[----:B------:R-:W-:Y:S01]  /*5300*/  @!P3 IMAD R47, R47, R155, R22 ;  /* 0x0000009b2f2fb224 */ /* 0x000fe200078e0216 */
[----:B------:R-:W-:Y:S04]  /*5310*/  BSSY B1, `(.L_x_212) ;  /* 0x0000006000017945 */ /* 0x000fe80003800000 */
[----:B------:R0:W-:Y:S01]  /*5320*/  @!P3 STG.E.U8 desc[UR36][R10.64+0x29], R47 ;  /* 0x0000292f0a00b986 */ /* 0x0001e2000c101124 */
[----:B------:R-:W-:Y:S05]  /*5330*/  @P5 BRA `(.L_x_213) ;  /* 0x00000000000c5947 */ /* 0x000fea0003800000 */
[----:B--2---:R-:W0:Y:S02]  /*5340*/  LDG.E.U8 R157, desc[UR36][R4.64+0x30] ;  /* 0x00003024049d7981 */ /* 0x004e24000c1e1100 */
[----:B0-----:R-:W-:-:S05]  /*5350*/  PRMT R9, R157, 0x8880, RZ ;  /* 0x000088809d097816 */ /* 0x001fca00000000ff */
[----:B------:R-:W-:-:S07]  /*5360*/  IMAD R22, R9, R156, RZ ;  /* 0x0000009c09167224 */ /* 0x000fce00078e02ff */
.L_x_213:
[----:B------:R-:W-:Y:S05]  /*5370*/  BSYNC B1 ;  /* 0x0000000000017941 */ /* 0x000fea0003800000 */
.L_x_212:
[----:B0-----:R-:W-:Y:S01]  /*5380*/  @!P5 IMAD R9, R48, R155, R22 ;  /* 0x0000009b3009d224 */ /* 0x001fe200078e0216 */
[----:B------:R-:W-:Y:S04]  /*5390*/  BSSY B1, `(.L_x_214) ;  /* 0x0000006000017945 */ /* 0x000fe80003800000 */
[----:B------:R0:W-:Y:S01]  /*53a0*/  @!P5 STG.E.U8 desc[UR36][R6.64+0x30], R9 ;  /* 0x000030090600d986 */ /* 0x0001e2000c101124 */
[----:B------:R-:W-:Y:S05]  /*53b0*/  @P1 BRA `(.L_x_215) ;  /* 0x00000000000c1947 */ /* 0x000fea0003800000 */
[----:B--2---:R-:W0:Y:S02]  /*53c0*/  LDG.E.U8 R157, desc[UR36][R4.64+0x31] ;  /* 0x00003124049d7981 */ /* 0x004e24000c1e1100 */
[----:B0-----:R-:W-:-:S05]  /*53d0*/  PRMT R9, R157, 0x8880, RZ ;  /* 0x000088809d097816 */ /* 0x001fca00000000ff */
[----:B------:R-:W-:-:S07]  /*53e0*/  IMAD R22, R9, R156, RZ ;  /* 0x0000009c09167224 */ /* 0x000fce00078e02ff */
.L_x_215:
[----:B------:R-:W-:Y:S05]  /*53f0*/  BSYNC B1 ;  /* 0x0000000000017941 */ /* 0x000fea0003800000 */
.L_x_214:
        /* <DEDUP_REMOVED lines=11> */
.L_x_217:
[----:B------:R-:W-:Y:S05]  /*54b0*/  BSYNC B1 ;  /* 0x0000000000017941 */ /* 0x000fea0003800000 */
.L_x_216:
[----:B0-----:R-:W-:Y:S01]  /*54c0*/  @!P4 IMAD R9, R50, R155, R22 ;  /* 0x0000009b3209c224 */ /* 0x001fe200078e0216 */
[----:B------:R-:W-:Y:S04]  /*54d0*/  BSSY B1, `(.L_x_218) ;  /* 0x0000006000017945 */ /* 0x000fe80003800000 */
[----:B------:R0:W-:Y:S01]  /*54e0*/  @!P4 STG.E.U8 desc[UR36][R10.64+0x30], R9 ;  /* 0x000030090a00c986 */ /* 0x0001e2000c101124 */
[----:B------:R-:W-:Y:S05]  /*54f0*/  @P3 BRA `(.L_x_219) ;  /* 0x00000000000c3947 */ /* 0x000fea0003800000 */
[----:B--2---:R-:W0:Y:S02]  /*5500*/  LDG.E.U8 R157, desc[UR36][R12.64+0x31] ;  /* 0x000031240c9d7981 */ /* 0x004e24000c1e1100 */
[----:B0-----:R-:W-:-:S05]  /*5510*/  PRMT R9, R157, 0x8880, RZ ;  /* 0x000088809d097816 */ /* 0x001fca00000000ff */
[----:B------:R-:W-:-:S07]  /*5520*/  IMAD R22, R9, R156, RZ ;  /* 0x0000009c09167224 */ /* 0x000fce00078e02ff */
.L_x_219:
[----:B------:R-:W-:Y:S05]  /*5530*/  BSYNC B1 ;  /* 0x0000000000017941 */ /* 0x000fea0003800000 */
.L_x_218:
[----:B------:R-:W-:Y:S01]  /*5540*/  @!P3 IMAD R51, R51, R155, R22 ;  /* 0x0000009b3333b224 */ /* 0x000fe200078e0216 */
[----:B------:R-:W-:Y:S04]  /*5550*/  BSSY B1, `(.L_x_220) ;  /* 0x0000006000017945 */ /* 0x000fe80003800000 */
[----:B------:R0:W-:Y:S01]  /*5560*/  @!P3 STG.E.U8 desc[UR36][R10.64+0x31], R51 ;  /* 0x000031330a00b986 */ /* 0x0001e2000c101124 */
[----:B------:R-:W-:Y:S05]  /*5570*/  @P5 BRA `(.L_x_221) ;  /* 0x00000000000c5947 */ /* 0x000fea0003800000 */
[----:B--2---:R-:W0:Y:S02]  /*5580*/  LDG.E.U8 R157, desc[UR36][R4.64+0x38] ;  /* 0x00003824049d7981 */ /* 0x004e24000c1e1100 */
[----:B0-----:R-:W-:-:S05]  /*5590*/  PRMT R9, R157, 0x8880, RZ ;  /* 0x000088809d097816 */ /* 0x001fca00000000ff */
[----:B------:R-:W-:-:S07]  /*55a0*/  IMAD R22, R9, R156, RZ ;  /* 0x0000009c09167224 */ /* 0x000fce00078e02ff */
.L_x_221:
[----:B------:R-:W-:Y:S05]  /*55b0*/  BSYNC B1 ;  /* 0x0000000000017941 */ /* 0x000fea0003800000 */
.L_x_220:
[----:B0-----:R-:W-:Y:S01]  /*55c0*/  @!P5 IMAD R9, R52, R155, R22 ;  /* 0x0000009b3409d224 */ /* 0x001fe200078e0216 */
[----:B------:R-:W-:Y:S04]  /*55d0*/  BSSY B1, `(.L_x_222) ;  /* 0x0000006000017945 */ /* 0x000fe80003800000 */
[----:B------:R0:W-:Y:S01]  /*55e0*/  @!P5 STG.E.U8 desc[UR36][R6.64+0x38], R9 ;  /* 0x000038090600d986 */ /* 0x0001e2000c101124 */
[----:B------:R-:W-:Y:S05]  /*55f0*/  @P1 BRA `(.L_x_223) ;  /* 0x00000000000c1947 */ /* 0x000fea0003800000 */
[----:B--2---:R-:W0:Y:S02]  /*5600*/  LDG.E.U8 R157, desc[UR36][R4.64+0x39] ;  /* 0x00003924049d7981 */ /* 0x004e24000c1e1100 */
[----:B0-----:R-:W-:-:S05]  /*5610*/  PRMT R9, R157, 0x8880, RZ ;  /* 0x000088809d097816 */ /* 0x001fca00000000ff */
[----:B------:R-:W-:-:S07]  /*5620*/  IMAD R22, R9, R156, RZ ;  /* 0x0000009c09167224 */ /* 0x000fce00078e02ff */
.L_x_223:
[----:B------:R-:W-:Y:S05]  /*5630*/  BSYNC B1 ;  /* 0x0000000000017941 */ /* 0x000fea0003800000 */
.L_x_222:
        /* <DEDUP_REMOVED lines=11> */
.L_x_225:
[----:B------:R-:W-:Y:S05]  /*56f0*/  BSYNC B1 ;  /* 0x0000000000017941 */ /* 0x000fea0003800000 */
.L_x_224:
[----:B0-----:R-:W-:Y:S01]  /*5700*/  @!P4 IMAD R9, R54, R155, R22 ;  /* 0x0000009b3609c224 */ /* 0x001fe200078e0216 */
[----:B------:R-:W-:Y:S04]  /*5710*/  BSSY B1, `(.L_x_226) ;  /* 0x0000006000017945 */ /* 0x000fe80003800000 */
[----:B------:R0:W-:Y:S01]  /*5720*/  @!P4 STG.E.U8 desc[UR36][R10.64+0x38], R9 ;  /* 0x000038090a00c986 */ /* 0x0001e2000c101124 */
[----:B------:R-:W-:Y:S05]  /*5730*/  @P3 BRA `(.L_x_227) ;  /* 0x00000000000c3947 */ /* 0x000fea0003800000 */
[----:B--2---:R-:W0:Y:S02]  /*5740*/  LDG.E.U8 R157, desc[UR36][R12.64+0x39] ;  /* 0x000039240c9d7981 */ /* 0x004e24000c1e1100 */
[----:B0-----:R-:W-:-:S05]  /*5750*/  PRMT R9, R157, 0x8880, RZ ;  /* 0x000088809d097816 */ /* 0x001fca00000000ff */
[----:B------:R-:W-:-:S07]  /*5760*/  IMAD R22, R9, R156, RZ ;  /* 0x0000009c09167224 */ /* 0x000fce00078e02ff */
.L_x_227:
[----:B------:R-:W-:Y:S05]  /*5770*/  BSYNC B1 ;  /* 0x0000000000017941 */ /* 0x000fea0003800000 */
.L_x_226:
[----:B------:R-:W-:Y:S01]  /*5780*/  @!P3 IMAD R55, R55, R155, R22 ;  /* 0x0000009b3737b224 */ /* 0x000fe200078e0216 */
[----:B------:R-:W-:Y:S04]  /*5790*/  BSSY B1, `(.L_x_228) ;  /* 0x0000006000017945 */ /* 0x000fe80003800000 */
[----:B------:R0:W-:Y:S01]  /*57a0*/  @!P3 STG.E.U8 desc[UR36][R10.64+0x39], R55 ;  /* 0x000039370a00b986 */ /* 0x0001e2000c101124 */
[----:B------:R-:W-:Y:S05]  /*57b0*/  @P5 BRA `(.L_x_229) ;  /* 0x00000000000c5947 */ /* 0x000fea0003800000 */
[----:B--2---:R-:W0:Y:S02]  /*57c0*/  LDG.E.U8 R157, desc[UR36][R4.64+0x40] ;  /* 0x00004024049d7981 */ /* 0x004e24000c1e1100 */
[----:B0-----:R-:W-:-:S05]  /*57d0*/  PRMT R9, R157, 0x8880, RZ ;  /* 0x000088809d097816 */ /* 0x001fca00000000ff */
[----:B------:R-:W-:-:S07]  /*57e0*/  IMAD R22, R9, R156, RZ ;  /* 0x0000009c09167224 */ /* 0x000fce00078e02ff */
.L_x_229:
[----:B------:R-:W-:Y:S05]  /*57f0*/  BSYNC B1 ;  /* 0x0000000000017941 */ /* 0x000fea0003800000 */
.L_x_228:
[----:B0-----:R-:W-:Y:S01]  /*5800*/  @!P5 IMAD R9, R56, R155, R22 ;  /* 0x0000009b3809d224 */ /* 0x001fe200078e0216 */
[----:B------:R-:W-:Y:S04]  /*5810*/  BSSY B1, `(.L_x_230) ;  /* 0x0000006000017945 */ /* 0x000fe80003800000 */
[----:B------:R0:W-:Y:S01]  /*5820*/  @!P5 STG.E.U8 desc[UR36][R6.64+0x40], R9 ;  /* 0x000040090600d986 */ /* 0x0001e2000c101124 */
[----:B------:R-:W-:Y:S05]  /*5830*/  @P1 BRA `(.L_x_231) ;  /* 0x00000000000c1947 */ /* 0x000fea0003800000 */
[----:B--2---:R-:W0:Y:S02]  /*5840*/  LDG.E.U8 R157, desc[UR36][R4.64+0x41] ;  /* 0x00004124049d7981 */ /* 0x004e24000c1e1100 */
[----:B0-----:R-:W-:-:S05]  /*5850*/  PRMT R9, R157, 0x8880, RZ ;  /* 0x000088809d097816 */ /* 0x001fca00000000ff */
[----:B------:R-:W-:-:S07]  /*5860*/  IMAD R22, R9, R156, RZ ;  /* 0x0000009c09167224 */ /* 0x000fce00078e02ff */
.L_x_231:
[----:B------:R-:W-:Y:S05]  /*5870*/  BSYNC B1 ;  /* 0x0000000000017941 */ /* 0x000fea0003800000 */
.L_x_230:
        /* <DEDUP_REMOVED lines=11> */
.L_x_233:
[----:B------:R-:W-:Y:S05]  /*5930*/  BSYNC B1 ;  /* 0x0000000000017941 */ /* 0x000fea0003800000 */
.L_x_232:
[----:B0-----:R-:W-:Y:S01]  /*5940*/  @!P4 IMAD R9, R58, R155, R22 ;  /* 0x0000009b3a09c224 */ /* 0x001fe200078e0216 */
[----:B------:R-:W-:Y:S04]  /*5950*/  BSSY B1, `(.L_x_234) ;  /* 0x0000006000017945 */ /* 0x000fe80003800000 */
[----:B------:R0:W-:Y:S01]  /*5960*/  @!P4 STG.E.U8 desc[UR36][R10.64+0x40], R9 ;  /* 0x000040090a00c986 */ /* 0x0001e2000c101124 */
[----:B------:R-:W-:Y:S05]  /*5970*/  @P3 BRA `(.L_x_235) ;  /* 0x00000000000c3947 */ /* 0x000fea0003800000 */
[----:B--2---:R-:W0:Y:S02]  /*5980*/  LDG.E.U8 R157, desc[UR36][R12.64+0x41] ;  /* 0x000041240c9d7981 */ /* 0x004e24000c1e1100 */
[----:B0-----:R-:W-:-:S05]  /*5990*/  PRMT R9, R157, 0x8880, RZ ;  /* 0x000088809d097816 */ /* 0x001fca00000000ff */
[----:B------:R-:W-:-:S07]  /*59a0*/  IMAD R22, R9, R156, RZ ;  /* 0x0000009c09167224 */ /* 0x000fce00078e02ff */
.L_x_235:
[----:B------:R-:W-:Y:S05]  /*59b0*/  BSYNC B1 ;  /* 0x0000000000017941 */ /* 0x000fea0003800000 */
.L_x_234:
[----:B------:R-:W-:Y:S01]  /*59c0*/  @!P3 IMAD R59, R59, R155, R22 ;  /* 0x0000009b3b3bb224 */ /* 0x000fe200078e0216 */
[----:B------:R-:W-:Y:S04]  /*59d0*/  BSSY B1, `(.L_x_236) ;  /* 0x0000006000017945 */ /* 0x000fe80003800000 */
[----:B------:R0:W-:Y:S01]  /*59e0*/  @!P3 STG.E.U8 desc[UR36][R10.64+0x41], R59 ;  /* 0x0000413b0a00b986 */ /* 0x0001e2000c101124 */
[----:B------:R-:W-:Y:S05]  /*59f0*/  @P5 BRA `(.L_x_237) ;  /* 0x00000000000c5947 */ /* 0x000fea0003800000 */
[----:B--2---:R-:W0:Y:S02]  /*5a00*/  LDG.E.U8 R157, desc[UR36][R4.64+0x48] ;  /* 0x00004824049d7981 */ /* 0x004e24000c1e1100 */
[----:B0-----:R-:W-:-:S05]  /*5a10*/  PRMT R9, R157, 0x8880, RZ ;  /* 0x000088809d097816 */ /* 0x001fca00000000ff */
[----:B------:R-:W-:-:S07]  /*5a20*/  IMAD R22, R9, R156, RZ ;  /* 0x0000009c09167224 */ /* 0x000fce00078e02ff */
.L_x_237:
[----:B------:R-:W-:Y:S05]  /*5a30*/  BSYNC B1 ;  /* 0x0000000000017941 */ /* 0x000fea0003800000 */
.L_x_236:
[----:B0-----:R-:W-:Y:S01]  /*5a40*/  @!P5 IMAD R9, R60, R155, R22 ;  /* 0x0000009b3c09d224 */ /* 0x001fe200078e0216 */
[----:B------:R-:W-:Y:S04]  /*5a50*/  BSSY B1, `(.L_x_238) ;  /* 0x0000006000017945 */ /* 0x000fe80003800000 */
[----:B------:R0:W-:Y:S01]  /*5a60*/  @!P5 STG.E.U8 desc[UR36][R6.64+0x48], R9 ;  /* 0x000048090600d986 */ /* 0x0001e2000c101124 */
[----:B------:R-:W-:Y:S05]  /*5a70*/  @P1 BRA `(.L_x_239) ;  /* 0x00000000000c1947 */ /* 0x000fea0003800000 */
[----:B--2---:R-:W0:Y:S02]  /*5a80*/  LDG.E.U8 R157, desc[UR36][R4.64+0x49] ;  /* 0x00004924049d7981 */ /* 0x004e24000c1e1100 */
[----:B0-----:R-:W-:-:S05]  /*5a90*/  PRMT R9, R157, 0x8880, RZ ;  /* 0x000088809d097816 */ /* 0x001fca00000000ff */
[----:B------:R-:W-:-:S07]  /*5aa0*/  IMAD R22, R9, R156, RZ ;  /* 0x0000009c09167224 */ /* 0x000fce00078e02ff */
.L_x_239:
[----:B------:R-:W-:Y:S05]  /*5ab0*/  BSYNC B1 ;  /* 0x0000000000017941 */ /* 0x000fea0003800000 */
.L_x_238:
        /* <DEDUP_REMOVED lines=11> */
.L_x_241:
[----:B------:R-:W-:Y:S05]  /*5b70*/  BSYNC B1 ;  /* 0x0000000000017941 */ /* 0x000fea0003800000 */
.L_x_240:
[----:B0-----:R-:W-:Y:S01]  /*5b80*/  @!P4 IMAD R9, R62, R155, R22 ;  /* 0x0000009b3e09c224 */ /* 0x001fe200078e0216 */
[----:B------:R-:W-:Y:S04]  /*5b90*/  BSSY B1, `(.L_x_242) ;  /* 0x0000006000017945 */ /* 0x000fe80003800000 */
[----:B------:R0:W-:Y:S01]  /*5ba0*/  @!P4 STG.E.U8 desc[UR36][R10.64+0x48], R9 ;  /* 0x000048090a00c986 */ /* 0x0001e2000c101124 */
[----:B------:R-:W-:Y:S05]  /*5bb0*/  @P3 BRA `(.L_x_243) ;  /* 0x00000000000c3947 */ /* 0x000fea0003800000 */
[----:B--2---:R-:W0:Y:S02]  /*5bc0*/  LDG.E.U8 R157, desc[UR36][R12.64+0x49] ;  /* 0x000049240c9d7981 */ /* 0x004e24000c1e1100 */
[----:B0-----:R-:W-:-:S05]  /*5bd0*/  PRMT R9, R157, 0x8880, RZ ;  /* 0x000088809d097816 */ /* 0x001fca00000000ff */
[----:B------:R-:W-:-:S07]  /*5be0*/  IMAD R22, R9, R156, RZ ;  /* 0x0000009c09167224 */ /* 0x000fce00078e02ff */
.L_x_243:
[----:B------:R-:W-:Y:S05]  /*5bf0*/  BSYNC B1 ;  /* 0x0000000000017941 */ /* 0x000fea0003800000 */
.L_x_242:
[----:B------:R-:W-:Y:S01]  /*5c00*/  @!P3 IMAD R63, R63, R155, R22 ;  /* 0x0000009b3f3fb224 */ /* 0x000fe200078e0216 */
[----:B------:R-:W-:Y:S04]  /*5c10*/  BSSY B1, `(.L_x_244) ;  /* 0x0000006000017945 */ /* 0x000fe80003800000 */
[----:B------:R0:W-:Y:S01]  /*5c20*/  @!P3 STG.E.U8 desc[UR36][R10.64+0x49], R63 ;  /* 0x0000493f0a00b986 */ /* 0x0001e2000c101124 */
[----:B------:R-:W-:Y:S05]  /*5c30*/  @P5 BRA `(.L_x_245) ;  /* 0x00000000000c5947 */ /* 0x000fea0003800000 */
[----:B--2---:R-:W0:Y:S02]  /*5c40*/  LDG.E.U8 R157, desc[UR36][R4.64+0x50] ;  /* 0x00005024049d7981 */ /* 0x004e24000c1e1100 */
[----:B0-----:R-:W-:-:S05]  /*5c50*/  PRMT R9, R157, 0x8880, RZ ;  /* 0x000088809d097816 */ /* 0x001fca00000000ff */
[----:B------:R-:W-:-:S07]  /*5c60*/  IMAD R22, R9, R156, RZ ;  /* 0x0000009c09167224 */ /* 0x000fce00078e02ff */
.L_x_245:
[----:B------:R-:W-:Y:S05]  /*5c70*/  BSYNC B1 ;  /* 0x0000000000017941 */ /* 0x000fea0003800000 */
.L_x_244:
[----:B0-----:R-:W-:Y:S01]  /*5c80*/  @!P5 IMAD R9, R64, R155, R22 ;  /* 0x0000009b4009d224 */ /* 0x001fe200078e0216 */
[----:B------:R-:W-:Y:S04]  /*5c90*/  BSSY B1, `(.L_x_246) ;  /* 0x0000006000017945 */ /* 0x000fe80003800000 */
[----:B------:R0:W-:Y:S01]  /*5ca0*/  @!P5 STG.E.U8 desc[UR36][R6.64+0x50], R9 ;  /* 0x000050090600d986 */ /* 0x0001e2000c101124 */
[----:B------:R-:W-:Y:S05]  /*5cb0*/  @P1 BRA `(.L_x_247) ;  /* 0x00000000000c1947 */ /* 0x000fea0003800000 */
[----:B--2---:R-:W0:Y:S02]  /*5cc0*/  LDG.E.U8 R157, desc[UR36][R4.64+0x51] ;  /* 0x00005124049d7981 */ /* 0x004e24000c1e1100 */
[----:B0-----:R-:W-:-:S05]  /*5cd0*/  PRMT R9, R157, 0x8880, RZ ;  /* 0x000088809d097816 */ /* 0x001fca00000000ff */
[----:B------:R-:W-:-:S07]  /*5ce0*/  IMAD R22, R9, R156, RZ ;  /* 0x0000009c09167224 */ /* 0x000fce00078e02ff */
.L_x_247:
[----:B------:R-:W-:Y:S05]  /*5cf0*/  BSYNC B1 ;  /* 0x0000000000017941 */ /* 0x000fea0003800000 */
.L_x_246:
        /* <DEDUP_REMOVED lines=11> */
.L_x_249:
[----:B------:R-:W-:Y:S05]  /*5db0*/  BSYNC B1 ;  /* 0x0000000000017941 */ /* 0x000fea0003800000 */
.L_x_248:
[----:B0-----:R-:W-:Y:S01]  /*5dc0*/  @!P4 IMAD R9, R66, R155, R22 ;  /* 0x0000009b4209c224 */ /* 0x001fe200078e0216 */
[----:B------:R-:W-:Y:S04]  /*5dd0*/  BSSY B1, `(.L_x_250) ;  /* 0x0000006000017945 */ /* 0x000fe80003800000 */
[----:B------:R0:W-:Y:S01]  /*5de0*/  @!P4 STG.E.U8 desc[UR36][R10.64+0x50], R9 ;  /* 0x000050090a00c986 */ /* 0x0001e2000c101124 */
[----:B------:R-:W-:Y:S05]  /*5df0*/  @P3 BRA `(.L_x_251) ;  /* 0x00000000000c3947 */ /* 0x000fea0003800000 */
[----:B--2---:R-:W0:Y:S02]  /*5e00*/  LDG.E.U8 R157, desc[UR36][R12.64+0x51] ;  /* 0x000051240c9d7981 */ /* 0x004e24000c1e1100 */
[----:B0-----:R-:W-:-:S05]  /*5e10*/  PRMT R9, R157, 0x8880, RZ ;  /* 0x000088809d097816 */ /* 0x001fca00000000ff */
[----:B------:R-:W-:-:S07]  /*5e20*/  IMAD R22, R9, R156, RZ ;  /* 0x0000009c09167224 */ /* 0x000fce00078e02ff */
.L_x_251:
[----:B------:R-:W-:Y:S05]  /*5e30*/  BSYNC B1 ;  /* 0x0000000000017941 */ /* 0x000fea0003800000 */
.L_x_250:
[----:B------:R-:W-:Y:S01]  /*5e40*/  @!P3 IMAD R67, R67, R155, R22 ;  /* 0x0000009b4343b224 */ /* 0x000fe200078e0216 */
[----:B------:R-:W-:Y:S04]  /*5e50*/  BSSY B1, `(.L_x_252) ;  /* 0x0000006000017945 */ /* 0x000fe80003800000 */
[----:B------:R0:W-:Y:S01]  /*5e60*/  @!P3 STG.E.U8 desc[UR36][R10.64+0x51], R67 ;  /* 0x000051430a00b986 */ /* 0x0001e2000c101124 */
[----:B------:R-:W-:Y:S05]  /*5e70*/  @P5 BRA `(.L_x_253) ;  /* 0x00000000000c5947 */ /* 0x000fea0003800000 */
[----:B--2---:R-:W0:Y:S02]  /*5e80*/  LDG.E.U8 R157, desc[UR36][R4.64+0x58] ;  /* 0x00005824049d7981 */ /* 0x004e24000c1e1100 */
[----:B0-----:R-:W-:-:S05]  /*5e90*/  PRMT R9, R157, 0x8880, RZ ;  /* 0x000088809d097816 */ /* 0x001fca00000000ff */
[----:B------:R-:W-:-:S07]  /*5ea0*/  IMAD R22, R9, R156, RZ ;  /* 0x0000009c09167224 */ /* 0x000fce00078e02ff */
.L_x_253:
[----:B------:R-:W-:Y:S05]  /*5eb0*/  BSYNC B1 ;  /* 0x0000000000017941 */ /* 0x000fea0003800000 */
.L_x_252:
[----:B0-----:R-:W-:Y:S01]  /*5ec0*/  @!P5 IMAD R9, R68, R155, R22 ;  /* 0x0000009b4409d224 */ /* 0x001fe200078e0216 */
[----:B------:R-:W-:Y:S04]  /*5ed0*/  BSSY B1, `(.L_x_254) ;  /* 0x0000006000017945 */ /* 0x000fe80003800000 */
[----:B------:R0:W-:Y:S01]  /*5ee0*/  @!P5 STG.E.U8 desc[UR36][R6.64+0x58], R9 ;  /* 0x000058090600d986 */ /* 0x0001e2000c101124 */
[----:B------:R-:W-:Y:S05]  /*5ef0*/  @P1 BRA `(.L_x_255) ;  /* 0x00000000000c1947 */ /* 0x000fea0003800000 */
[----:B--2---:R-:W0:Y:S02]  /*5f00*/  LDG.E.U8 R157, desc[UR36][R4.64+0x59] ;  /* 0x00005924049d7981 */ /* 0x004e24000c1e1100 */
[----:B0-----:R-:W-:-:S05]  /*5f10*/  PRMT R9, R157, 0x8880, RZ ;  /* 0x000088809d097816 */ /* 0x001fca00000000ff */
[----:B------:R-:W-:-:S07]  /*5f20*/  IMAD R22, R9, R156, RZ ;  /* 0x0000009c09167224 */ /* 0x000fce00078e02ff */
.L_x_255:
[----:B------:R-:W-:Y:S05]  /*5f30*/  BSYNC B1 ;  /* 0x0000000000017941 */ /* 0x000fea0003800000 */
.L_x_254:
        /* <DEDUP_REMOVED lines=11> */
.L_x_257:
[----:B------:R-:W-:Y:S05]  /*5ff0*/  BSYNC B1 ;  /* 0x0000000000017941 */ /* 0x000fea0003800000 */
.L_x_256:
[----:B0-----:R-:W-:Y:S01]  /*6000*/  @!P4 IMAD R9, R70, R155, R22 ;  /* 0x0000009b4609c224 */ /* 0x001fe200078e0216 */
[----:B------:R-:W-:Y:S04]  /*6010*/  BSSY B1, `(.L_x_258) ;  /* 0x0000006000017945 */ /* 0x000fe80003800000 */
[----:B------:R0:W-:Y:S01]  /*6020*/  @!P4 STG.E.U8 desc[UR36][R10.64+0x58], R9 ;  /* 0x000058090a00c986 */ /* 0x0001e2000c101124 */
[----:B------:R-:W-:Y:S05]  /*6030*/  @P3 BRA `(.L_x_259) ;  /* 0x00000000000c3947 */ /* 0x000fea0003800000 */
[----:B--2---:R-:W0:Y:S02]  /*6040*/  LDG.E.U8 R157, desc[UR36][R12.64+0x59] ;  /* 0x000059240c9d7981 */ /* 0x004e24000c1e1100 */
[----:B0-----:R-:W-:-:S05]  /*6050*/  PRMT R9, R157, 0x8880, RZ ;  /* 0x000088809d097816 */ /* 0x001fca00000000ff */
[----:B------:R-:W-:-:S07]  /*6060*/  IMAD R22, R9, R156, RZ ;  /* 0x0000009c09167224 */ /* 0x000fce00078e02ff */
.L_x_259:
[----:B------:R-:W-:Y:S05]  /*6070*/  BSYNC B1 ;  /* 0x0000000000017941 */ /* 0x000fea0003800000 */
.L_x_258:
[----:B------:R-:W-:Y:S01]  /*6080*/  @!P3 IMAD R71, R71, R155, R22 ;  /* 0x0000009b4747b224 */ /* 0x000fe200078e0216 */
[----:B------:R-:W-:Y:S04]  /*6090*/  BSSY B1, `(.L_x_260) ;  /* 0x0000006000017945 */ /* 0x000fe80003800000 */
[----:B------:R0:W-:Y:S01]  /*60a0*/  @!P3 STG.E.U8 desc[UR36][R10.64+0x59], R71 ;  /* 0x000059470a00b986 */ /* 0x0001e2000c101124 */
[----:B------:R-:W-:Y:S05]  /*60b0*/  @P5 BRA `(.L_x_261) ;  /* 0x00000000000c5947 */ /* 0x000fea0003800000 */
[----:B--2---:R-:W0:Y:S02]  /*60c0*/  LDG.E.U8 R157, desc[UR36][R4.64+0x60] ;  /* 0x00006024049d7981 */ /* 0x004e24000c1e1100 */
[----:B0-----:R-:W-:-:S05]  /*60d0*/  PRMT R9, R157, 0x8880, RZ ;  /* 0x000088809d097816 */ /* 0x001fca00000000ff */
[----:B------:R-:W-:-:S07]  /*60e0*/  IMAD R22, R9, R156, RZ ;  /* 0x0000009c09167224 */ /* 0x000fce00078e02ff */
.L_x_261:
[----:B------:R-:W-:Y:S05]  /*60f0*/  BSYNC B1 ;  /* 0x0000000000017941 */ /* 0x000fea0003800000 */
.L_x_260:
[----:B0-----:R-:W-:Y:S01]  /*6100*/  @!P5 IMAD R9, R72, R155, R22 ;  /* 0x0000009b4809d224 */ /* 0x001fe200078e0216 */
[----:B------:R-:W-:Y:S04]  /*6110*/  BSSY B1, `(.L_x_262) ;  /* 0x0000006000017945 */ /* 0x000fe80003800000 */
[----:B------:R0:W-:Y:S01]  /*6120*/  @!P5 STG.E.U8 desc[UR36][R6.64+0x60], R9 ;  /* 0x000060090600d986 */ /* 0x0001e2000c101124 */
[----:B------:R-:W-:Y:S05]  /*6130*/  @P1 BRA `(.L_x_263) ;  /* 0x00000000000c1947 */ /* 0x000fea0003800000 */
[----:B--2---:R-:W0:Y:S02]  /*6140*/  LDG.E.U8 R157, desc[UR36][R4.64+0x61] ;  /* 0x00006124049d7981 */ /* 0x004e24000c1e1100 */
[----:B0-----:R-:W-:-:S05]  /*6150*/  PRMT R9, R157, 0x8880, RZ ;  /* 0x000088809d097816 */ /* 0x001fca00000000ff */
[----:B------:R-:W-:-:S07]  /*6160*/  IMAD R22, R9, R156, RZ ;  /* 0x0000009c09167224 */ /* 0x000fce00078e02ff */
.L_x_263:
[----:B------:R-:W-:Y:S05]  /*6170*/  BSYNC B1 ;  /* 0x0000000000017941 */ /* 0x000fea0003800000 */
.L_x_262:
        /* <DEDUP_REMOVED lines=11> */
.L_x_265:
[----:B------:R-:W-:Y:S05]  /*6230*/  BSYNC B1 ;  /* 0x0000000000017941 */ /* 0x000fea0003800000 */
.L_x_264:
[----:B0-----:R-:W-:Y:S01]  /*6240*/  @!P4 IMAD R9, R74, R155, R22 ;  /* 0x0000009b4a09c224 */ /* 0x001fe200078e0216 */
[----:B------:R-:W-:Y:S04]  /*6250*/  BSSY B1, `(.L_x_266) ;  /* 0x0000006000017945 */ /* 0x000fe80003800000 */
[----:B------:R0:W-:Y:S01]  /*6260*/  @!P4 STG.E.U8 desc[UR36][R10.64+0x60], R9 ;  /* 0x000060090a00c986 */ /* 0x0001e2000c101124 */
[----:B------:R-:W-:Y:S05]  /*6270*/  @P3 BRA `(.L_x_267) ;  /* 0x00000000000c3947 */ /* 0x000fea0003800000 */
[----:B--2---:R-:W0:Y:S02]  /*6280*/  LDG.E.U8 R157, desc[UR36][R12.64+0x61] ;  /* 0x000061240c9d7981 */ /* 0x004e24000c1e1100 */
[----:B0-----:R-:W-:-:S05]  /*6290*/  PRMT R9, R157, 0x8880, RZ ;  /* 0x000088809d097816 */ /* 0x001fca00000000ff */
[----:B------:R-:W-:-:S07]  /*62a0*/  IMAD R22, R9, R156, RZ ;  /* 0x0000009c09167224 */ /* 0x000fce00078e02ff */
.L_x_267:
[----:B------:R-:W-:Y:S05]  /*62b0*/  BSYNC B1 ;  /* 0x0000000000017941 */ /* 0x000fea0003800000 */
.L_x_266:
[----:B------:R-:W-:Y:S01]  /*62c0*/  @!P3 IMAD R75, R75, R155, R22 ;  /* 0x0000009b4b4bb224 */ /* 0x000fe200078e0216 */
[----:B------:R-:W-:Y:S04]  /*62d0*/  BSSY B1, `(.L_x_268) ;  /* 0x0000006000017945 */ /* 0x000fe80003800000 */
[----:B------:R0:W-:Y:S01]  /*62e0*/  @!P3 STG.E.U8 desc[UR36][R10.64+0x61], R75 ;  /* 0x0000614b0a00b986 */ /* 0x0001e2000c101124 */
[----:B------:R-:W-:Y:S05]  /*62f0*/  @P5 BRA `(.L_x_269) ;  /* 0x00000000000c5947 */ /* 0x000fea0003800000 */
[----:B--2---:R-:W0:Y:S02]  /*6300*/  LDG.E.U8 R157, desc[UR36][R4.64+0x68] ;  /* 0x00006824049d7981 */ /* 0x004e24000c1e1100 */
[----:B0-----:R-:W-:-:S05]  /*6310*/  PRMT R9, R157, 0x8880, RZ ;  /* 0x000088809d097816 */ /* 0x001fca00000000ff */
[----:B------:R-:W-:-:S07]  /*6320*/  IMAD R22, R9, R156, RZ ;  /* 0x0000009c09167224 */ /* 0x000fce00078e02ff */
.L_x_269:
[----:B------:R-:W-:Y:S05]  /*6330*/  BSYNC B1 ;  /* 0x0000000000017941 */ /* 0x000fea0003800000 */
.L_x_268:
[----:B0-----:R-:W-:Y:S01]  /*6340*/  @!P5 IMAD R9, R76, R155, R22 ;  /* 0x0000009b4c09d224 */ /* 0x001fe200078e0216 */
[----:B------:R-:W-:Y:S04]  /*6350*/  BSSY B1, `(.L_x_270) ;  /* 0x0000006000017945 */ /* 0x000fe80003800000 */
[----:B------:R0:W-:Y:S01]  /*6360*/  @!P5 STG.E.U8 desc[UR36][R6.64+0x68], R9 ;  /* 0x000068090600d986 */ /* 0x0001e2000c101124 */
[----:B------:R-:W-:Y:S05]  /*6370*/  @P1 BRA `(.L_x_271) ;  /* 0x00000000000c1947 */ /* 0x000fea0003800000 */
[----:B--2---:R-:W0:Y:S02]  /*6380*/  LDG.E.U8 R157, desc[UR36][R4.64+0x69] ;  /* 0x00006924049d7981 */ /* 0x004e24000c1e1100 */
[----:B0-----:R-:W-:-:S05]  /*6390*/  PRMT R9, R157, 0x8880, RZ ;  /* 0x000088809d097816 */ /* 0x001fca00000000ff */
[----:B------:R-:W-:-:S07]  /*63a0*/  IMAD R22, R9, R156, RZ ;  /* 0x0000009c09167224 */ /* 0x000fce00078e02ff */
.L_x_271:
[----:B------:R-:W-:Y:S05]  /*63b0*/  BSYNC B1 ;  /* 0x0000000000017941 */ /* 0x000fea0003800000 */
.L_x_270:
        /* <DEDUP_REMOVED lines=11> */
.L_x_273:
[----:B------:R-:W-:Y:S05]  /*6470*/  BSYNC B1 ;  /* 0x0000000000017941 */ /* 0x000fea0003800000 */
.L_x_272:
[----:B0-----:R-:W-:Y:S01]  /*6480*/  @!P4 IMAD R9, R78, R155, R22 ;  /* 0x0000009b4e09c224 */ /* 0x001fe200078e0216 */
[----:B------:R-:W-:Y:S04]  /*6490*/  BSSY B1, `(.L_x_274) ;  /* 0x0000006000017945 */ /* 0x000fe80003800000 */
[----:B------:R0:W-:Y:S01]  /*64a0*/  @!P4 STG.E.U8 desc[UR36][R10.64+0x68], R9 ;  /* 0x000068090a00c986 */ /* 0x0001e2000c101124 */
[----:B------:R-:W-:Y:S05]  /*64b0*/  @P3 BRA `(.L_x_275) ;  /* 0x00000000000c3947 */ /* 0x000fea0003800000 */
[----:B--2---:R-:W0:Y:S02]  /*64c0*/  LDG.E.U8 R157, desc[UR36][R12.64+0x69] ;  /* 0x000069240c9d7981 */ /* 0x004e24000c1e1100 */
[----:B0-----:R-:W-:-:S05]  /*64d0*/  PRMT R9, R157, 0x8880, RZ ;  /* 0x000088809d097816 */ /* 0x001fca00000000ff */
[----:B------:R-:W-:-:S07]  /*64e0*/  IMAD R22, R9, R156, RZ ;  /* 0x0000009c09167224 */ /* 0x000fce00078e02ff */
.L_x_275:
[----:B------:R-:W-:Y:S05]  /*64f0*/  BSYNC B1 ;  /* 0x0000000000017941 */ /* 0x000fea0003800000 */
.L_x_274:
[----:B------:R-:W-:Y:S01]  /*6500*/  @!P3 IMAD R79, R79, R155, R22 ;  /* 0x0000009b4f4fb224 */ /* 0x000fe200078e0216 */
[----:B------:R-:W-:Y:S04]  /*6510*/  BSSY B1, `(.L_x_276) ;  /* 0x0000006000017945 */ /* 0x000fe80003800000 */
[----:B------:R0:W-:Y:S01]  /*6520*/  @!P3 STG.E.U8 desc[UR36][R10.64+0x69], R79 ;  /* 0x0000694f0a00b986 */ /* 0x0001e2000c101124 */
[----:B------:R-:W-:Y:S05]  /*6530*/  @P5 BRA `(.L_x_277) ;  /* 0x00000000000c5947 */ /* 0x000fea0003800000 */
[----:B--2---:R-:W0:Y:S02]  /*6540*/  LDG.E.U8 R157, desc[UR36][R4.64+0x70] ;  /* 0x00007024049d7981 */ /* 0x004e24000c1e1100 */
[----:B0-----:R-:W-:-:S05]  /*6550*/  PRMT R9, R157, 0x8880, RZ ;  /* 0x000088809d097816 */ /* 0x001fca00000000ff */
[----:B------:R-:W-:-:S07]  /*6560*/  IMAD R22, R9, R156, RZ ;  /* 0x0000009c09167224 */ /* 0x000fce00078e02ff */
.L_x_277:
[----:B------:R-:W-:Y:S05]  /*6570*/  BSYNC B1 ;  /* 0x0000000000017941 */ /* 0x000fea0003800000 */
.L_x_276:
[----:B0-----:R-:W-:Y:S01]  /*6580*/  @!P5 IMAD R9, R80, R155, R22 ;  /* 0x0000009b5009d224 */ /* 0x001fe200078e0216 */
[----:B------:R-:W-:Y:S04]  /*6590*/  BSSY B1, `(.L_x_278) ;  /* 0x0000006000017945 */ /* 0x000fe80003800000 */
[----:B------:R0:W-:Y:S01]  /*65a0*/  @!P5 STG.E.U8 desc[UR36][R6.64+0x70], R9 ;  /* 0x000070090600d986 */ /* 0x0001e2000c101124 */
[----:B------:R-:W-:Y:S05]  /*65b0*/  @P1 BRA `(.L_x_279) ;  /* 0x00000000000c1947 */ /* 0x000fea0003800000 */
[----:B--2---:R-:W0:Y:S02]  /*65c0*/  LDG.E.U8 R157, desc[UR36][R4.64+0x71] ;  /* 0x00007124049d7981 */ /* 0x004e24000c1e1100 */
[----:B0-----:R-:W-:-:S05]  /*65d0*/  PRMT R9, R157, 0x8880, RZ ;  /* 0x000088809d097816 */ /* 0x001fca00000000ff */
[----:B------:R-:W-:-:S07]  /*65e0*/  IMAD R22, R9, R156, RZ ;  /* 0x0000009c09167224 */ /* 0x000fce00078e02ff */
.L_x_279:
[----:B------:R-:W-:Y:S05]  /*65f0*/  BSYNC B1 ;  /* 0x0000000000017941 */ /* 0x000fea0003800000 */
.L_x_278:
[----:B------:R-:W-:Y:S01]  /*6600*/  ISETP.LT.OR P4, PT, R3, 0x71, !P0 ;  /* 0x000000710300780c */ /* 0x000fe20004781670 */
[----:B------:R-:W-:Y:S01]  /*6610*/  @!P1 IMAD R81, R81, R155, R22 ;  /* 0x0000009b51519224 */ /* 0x000fe200078e0216 */
[----:B------:R-:W-:Y:S01]  /*6620*/  BSSY B1, `(.L_x_280) ;  /* 0x000000a000017945 */ /* 0x000fe20003800000 */
[C---:B------:R-:W-:Y:S02]  /*6630*/  ISETP.LT.OR P3, PT, R3.reuse, 0x72, !P0 ;  /* 0x000000720300780c */ /* 0x040fe40004761670 */
        /* <DEDUP_REMOVED lines=8> */
.L_x_281:
[----:B------:R-:W-:Y:S05]  /*66c0*/  BSYNC B1 ;  /* 0x0000000000017941 */ /* 0x000fea0003800000 */
.L_x_280:
[----:B0-----:R-:W-:Y:S01]  /*66d0*/  @!P4 IMAD R9, R82, R155, R22 ;  /* 0x0000009b5209c224 */ /* 0x001fe200078e0216 */
[----:B------:R-:W-:Y:S04]  /*66e0*/  BSSY B1, `(.L_x_282) ;  /* 0x0000006000017945 */ /* 0x000fe80003800000 */
[----:B------:R0:W-:Y:S01]  /*66f0*/  @!P4 STG.E.U8 desc[UR36][R10.64+0x70], R9 ;  /* 0x000070090a00c986 */ /* 0x0001e2000c101124 */
[----:B------:R-:W-:Y:S05]  /*6700*/  @P3 BRA `(.L_x_283) ;  /* 0x00000000000c3947 */ /* 0x000fea0003800000 */
[----:B--2---:R-:W0:Y:S02]  /*6710*/  LDG.E.U8 R157, desc[UR36][R12.64+0x71] ;  /* 0x000071240c9d7981 */ /* 0x004e24000c1e1100 */
[----:B0-----:R-:W-:-:S05]  /*6720*/  PRMT R9, R157, 0x8880, RZ ;  /* 0x000088809d097816 */ /* 0x001fca00000000ff */
[----:B------:R-:W-:-:S07]  /*6730*/  IMAD R22, R9, R156, RZ ;  /* 0x0000009c09167224 */ /* 0x000fce00078e02ff */
.L_x_283:
[----:B------:R-:W-:Y:S05]  /*6740*/  BSYNC B1 ;  /* 0x0000000000017941 */ /* 0x000fea0003800000 */
.L_x_282:
[----:B------:R-:W-:Y:S01]  /*6750*/  @!P3 IMAD R83, R83, R155, R22 ;  /* 0x0000009b5353b224 */ /* 0x000fe200078e0216 */
[----:B------:R-:W-:Y:S04]  /*6760*/  BSSY B1, `(.L_x_284) ;  /* 0x0000006000017945 */ /* 0x000fe80003800000 */
[----:B------:R0:W-:Y:S01]  /*6770*/  @!P3 STG.E.U8 desc[UR36][R10.64+0x71], R83 ;  /* 0x000071530a00b986 */ /* 0x0001e2000c101124 */
[----:B------:R-:W-:Y:S05]  /*6780*/  @P1 BRA `(.L_x_285) ;  /* 0x00000000000c1947 */ /* 0x000fea0003800000 */
[----:B--2---:R-:W0:Y:S02]  /*6790*/  LDG.E.U8 R157, desc[UR36][R4.64+0x78] ;  /* 0x00007824049d7981 */ /* 0x004e24000c1e1100 */
[----:B0-----:R-:W-:-:S05]  /*67a0*/  PRMT R9, R157, 0x8880, RZ ;  /* 0x000088809d097816 */ /* 0x001fca00000000ff */
[----:B------:R-:W-:-:S07]  /*67b0*/  IMAD R22, R9, R156, RZ ;  /* 0x0000009c09167224 */ /* 0x000fce00078e02ff */
.L_x_285:
[----:B------:R-:W-:Y:S05]  /*67c0*/  BSYNC B1 ;  /* 0x0000000000017941 */ /* 0x000fea0003800000 */
.L_x_284:
[----:B0-----:R-:W-:Y:S01]  /*67d0*/  @!P1 IMAD R9, R84, R155, R22 ;  /* 0x0000009b54099224 */ /* 0x001fe200078e0216 */
[----:B------:R-:W-:Y:S04]  /*67e0*/  BSSY B1, `(.L_x_286) ;  /* 0x0000006000017945 */ /* 0x000fe80003800000 */
[----:B------:R0:W-:Y:S01]  /*67f0*/  @!P1 STG.E.U8 desc[UR36][R6.64+0x78], R9 ;  /* 0x0000780906009986 */ /* 0x0001e2000c101124 */
[----:B------:R-:W-:Y:S05]  /*6800*/  @P2 BRA `(.L_x_287) ;  /* 0x00000000000c2947 */ /* 0x000fea0003800000 */
[----:B--2---:R-:W0:Y:S02]  /*6810*/  LDG.E.U8 R157, desc[UR36][R4.64+0x79] ;  /* 0x00007924049d7981 */ /* 0x004e24000c1e1100 */
[----:B0-----:R-:W-:-:S05]  /*6820*/  PRMT R9, R157, 0x8880, RZ ;  /* 0x000088809d097816 */ /* 0x001fca00000000ff */
[----:B------:R-:W-:-:S07]  /*6830*/  IMAD R22, R9, R156, RZ ;  /* 0x0000009c09167224 */ /* 0x000fce00078e02ff */
.L_x_287:
[----:B------:R-:W-:Y:S05]  /*6840*/  BSYNC B1 ;  /* 0x0000000000017941 */ /* 0x000fea0003800000 */
.L_x_286:
[----:B------:R-:W-:Y:S01]  /*6850*/  @!P2 IMAD R85, R85, R155, R22 ;  /* 0x0000009b5555a224 */ /* 0x000fe200078e0216 */
[----:B------:R-:W-:Y:S04]  /*6860*/  BSSY B1, `(.L_x_288) ;  /* 0x0000006000017945 */ /* 0x000fe80003800000 */
[----:B------:R0:W-:Y:S01]  /*6870*/  @!P2 STG.E.U8 desc[UR36][R6.64+0x79], R85 ;  /* 0x000079550600a986 */ /* 0x0001e2000c101124 */
[----:B------:R-:W-:Y:S05]  /*6880*/  @P5 BRA `(.L_x_289) ;  /* 0x00000000000c5947 */ /* 0x000fea0003800000 */
[----:B--2---:R-:W2:Y:S02]  /*6890*/  LDG.E.U8 R157, desc[UR36][R12.64+0x78] ;  /* 0x000078240c9d7981 */ /* 0x004ea4000c1e1100 */
[----:B--2---:R-:W-:-:S05]  /*68a0*/  PRMT R5, R157, 0x8880, RZ ;  /* 0x000088809d057816 */ /* 0x004fca00000000ff */
[----:B------:R-:W-:-:S07]  /*68b0*/  IMAD R22, R5, R156, RZ ;  /* 0x0000009c05167224 */ /* 0x000fce00078e02ff */
.L_x_289:
[----:B------:R-:W-:Y:S05]  /*68c0*/  BSYNC B1 ;  /* 0x0000000000017941 */ /* 0x000fea0003800000 */
.L_x_288:
[----:B------:R-:W-:Y:S01]  /*68d0*/  @!P5 IMAD R5, R86, R155, R22 ;  /* 0x0000009b5605d224 */ /* 0x000fe200078e0216 */
[----:B------:R-:W-:Y:S01]  /*68e0*/  ISETP.LT.OR P0, PT, R3, 0x7a, !P0 ;  /* 0x0000007a0300780c */ /* 0x000fe20004701670 */
[----:B------:R-:W-:Y:S03]  /*68f0*/  BSSY B1, `(.L_x_290) ;  /* 0x0000006000017945 */ /* 0x000fe60003800000 */
[----:B------:R0:W-:Y:S09]  /*6900*/  @!P5 STG.E.U8 desc[UR36][R10.64+0x78], R5 ;  /* 0x000078050a00d986 */ /* 0x0001f2000c101124 */
[----:B------:R-:W-:Y:S05]  /*6910*/  @P0 BRA `(.L_x_291) ;  /* 0x00000000000c0947 */ /* 0x000fea0003800000 */
[----:B--2---:R-:W2:Y:S02]  /*6920*/  LDG.E.U8 R157, desc[UR36][R12.64+0x79] ;  /* 0x000079240c9d7981 */ /* 0x004ea4000c1e1100 */
[----:B--2---:R-:W-:-:S05]  /*6930*/  PRMT R3, R157, 0x8880, RZ ;  /* 0x000088809d037816 */ /* 0x004fca00000000ff */
[----:B------:R-:W-:-:S07]  /*6940*/  IMAD R22, R3, R156, RZ ;  /* 0x0000009c03167224 */ /* 0x000fce00078e02ff */
.L_x_291:
[----:B------:R-:W-:Y:S05]  /*6950*/  BSYNC B1 ;  /* 0x0000000000017941 */ /* 0x000fea0003800000 */
.L_x_290:
[----:B------:R-:W-:Y:S01]  /*6960*/  IMAD R87, R87, R155, R22 ;  /* 0x0000009b57577224 */ /* 0x000fe200078e0216 */
[----:B------:R-:W-:Y:S06]  /*6970*/  @P0 BRA `(.L_x_292) ;  /* 0x0000001800180947 */ /* 0x000fec0003800000 */
[----:B------:R0:W-:Y:S01]  /*6980*/  STG.E.U8 desc[UR36][R10.64+0x79], R87 ;  /* 0x000079570a007986 */ /* 0x0001e2000c101124 */
[----:B------:R-:W-:Y:S05]  /*6990*/  BRA `(.L_x_292) ;  /* 0x0000001800107947 */ /* 0x000fea0003800000 */
.L_x_35:
[C---:B------:R-:W-:Y:S02]  /*69a0*/  ISETP.GE.AND P2, PT, R0.reuse, 0x1, PT ;  /* 0x000000010000780c */ /* 0x040fe40003f46270 */
[----:B------:R-:W-:Y:S02]  /*69b0*/  ISETP.GE.AND P0, PT, R0, 0x9, PT ;  /* 0x000000090000780c */ /* 0x000fe40003f06270 */
[C---:B------:R-:W-:Y:S02]  /*69c0*/  ISETP.LT.OR P3, PT, R3.reuse, 0x1, !P2 ;  /* 0x000000010300780c */ /* 0x040fe40005761670 */
[C---:B------:R-:W-:Y:S02]  /*69d0*/  ISETP.LT.OR P5, PT, R3.reuse, 0x2, !P2 ;  /* 0x000000020300780c */ /* 0x040fe400057a1670 */
[C---:B------:R-:W-:Y:S02]  /*69e0*/  ISETP.LT.OR P1, PT, R3.reuse, 0x1, !P0 ;  /* 0x000000010300780c */ /* 0x040fe40004721670 */
[----:B------:R-:W-:-:S07]  /*69f0*/  ISETP.LT.OR P4, PT, R3, 0x2, !P0 ;  /* 0x000000020300780c */ /* 0x000fce0004781670 */
[-C--:B------:R-:W-:Y:S02]  /*6a00*/  @!P3 IMAD R5, R88, R155.reuse, RZ ;  /* 0x0000009b5805b224 */ /* 0x080fe400078e02ff */
[-C--:B------:R-:W-:Y:S02]  /*6a10*/  @!P5 IMAD R89, R89, R155.reuse, RZ ;  /* 0x0000009b5959d224 */ /* 0x080fe400078e02ff */
[-C--:B------:R-:W-:Y:S01]  /*6a20*/  @!P1 IMAD R13, R90, R155.reuse, RZ ;  /* 0x0000009b5a0d9224 */ /* 0x080fe200078e02ff */
[----:B------:R0:W-:Y:S01]  /*6a30*/  @!P3 STG.E.U8 desc[UR36][R160.64], R5 ;  /* 0x00000005a000b986 */ /* 0x0001e2000c101124 */
[----:B------:R-:W-:Y:S01]  /*6a40*/  ISETP.LT.OR P3, PT, R3, 0x9, !P2 ;  /* 0x000000090300780c */ /* 0x000fe20005761670 */
[----:B------:R-:W-:Y:S02]  /*6a50*/  @!P4 IMAD R91, R91, R155, RZ ;  /* 0x0000009b5b5bc224 */ /* 0x000fe400078e02ff */
[----:B------:R-:W-:Y:S01]  /*6a60*/  @!P5 STG.E.U8 desc[UR36][R160.64+0x1], R89 ;  /* 0x00000159a000d986 */ /* 0x000fe2000c101124 */
[----:B------:R-:W-:-:S03]  /*6a70*/  ISETP.LT.OR P5, PT, R3, 0xa, !P2 ;  /* 0x0000000a0300780c */ /* 0x000fc600057a1670 */
[----:B------:R1:W-:Y:S01]  /*6a80*/  @!P1 STG.E.U8 desc[UR36][R8.64], R13 ;  /* 0x0000000d08009986 */ /* 0x0003e2000c101124 */
[----:B------:R-:W-:-:S03]  /*6a90*/  ISETP.LT.OR P1, PT, R3, 0x9, !P0 ;  /* 0x000000090300780c */ /* 0x000fc60004721670 */
[----:B------:R-:W-:Y:S01]  /*6aa0*/  @!P4 STG.E.U8 desc[UR36][R8.64+0x1], R91 ;  /* 0x0000015b0800c986 */ /* 0x000fe2000c101124 */
[----:B------:R-:W-:Y:S01]  /*6ab0*/  ISETP.LT.OR P4, PT, R3, 0xa, !P0 ;  /* 0x0000000a0300780c */ /* 0x000fe20004781670 */
[----:B------:R-:W-:-:S04]  /*6ac0*/  @!P3 IMAD R15, R92, R155, RZ ;  /* 0x0000009b5c0fb224 */ /* 0x000fc800078e02ff */
[-C--:B------:R-:W-:Y:S01]  /*6ad0*/  @!P5 IMAD R93, R93, R155.reuse, RZ ;  /* 0x0000009b5d5dd224 */ /* 0x080fe200078e02ff */
[----:B------:R3:W-:Y:S01]  /*6ae0*/  @!P3 STG.E.U8 desc[UR36][R160.64+0x8], R15 ;  /* 0x0000080fa000b986 */ /* 0x0007e2000c101124 */
[C---:B------:R-:W-:Y:S02]  /*6af0*/  ISETP.LT.OR P3, PT, R3.reuse, 0x11, !P2 ;  /* 0x000000110300780c */ /* 0x040fe40005761670 */
[-C--:B0-----:R-:W-:Y:S01]  /*6b00*/  @!P1 IMAD R5, R94, R155.reuse, RZ ;  /* 0x0000009b5e059224 */ /* 0x081fe200078e02ff */
[----:B------:R-:W-:Y:S01]  /*6b10*/  @!P5 STG.E.U8 desc[UR36][R160.64+0x9], R93 ;  /* 0x0000095da000d986 */ /* 0x000fe2000c101124 */
[----:B------:R-:W-:Y:S02]  /*6b20*/  ISETP.LT.OR P5, PT, R3, 0x12, !P2 ;  /* 0x000000120300780c */ /* 0x000fe400057a1670 */
[----:B------:R-:W-:Y:S01]  /*6b30*/  @!P4 IMAD R95, R95, R155, RZ ;  /* 0x0000009b5f5fc224 */ /* 0x000fe200078e02ff */
[----:B------:R0:W-:Y:S01]  /*6b40*/  @!P1 STG.E.U8 desc[UR36][R8.64+0x8], R5 ;  /* 0x0000080508009986 */ /* 0x0001e2000c101124 */
[----:B------:R-:W-:-:S03]  /*6b50*/  ISETP.LT.OR P1, PT, R3, 0x11, !P0 ;  /* 0x000000110300780c */ /* 0x000fc60004721670 */
[----:B------:R-:W-:Y:S01]  /*6b60*/  @!P4 STG.E.U8 desc[UR36][R8.64+0x9], R95 ;  /* 0x0000095f0800c986 */ /* 0x000fe2000c101124 */
[----:B------:R-:W-:Y:S01]  /*6b70*/  ISETP.LT.OR P4, PT, R3, 0x12, !P0 ;  /* 0x000000120300780c */ /* 0x000fe20004781670 */
[----:B-1----:R-:W-:-:S04]  /*6b80*/  @!P3 IMAD R13, R96, R155, RZ ;  /* 0x0000009b600db224 */ /* 0x002fc800078e02ff */
[-C--:B------:R-:W-:Y:S01]  /*6b90*/  @!P5 IMAD R97, R97, R155.reuse, RZ ;  /* 0x0000009b6161d224 */ /* 0x080fe200078e02ff */
[----:B------:R1:W-:Y:S01]  /*6ba0*/  @!P3 STG.E.U8 desc[UR36][R160.64+0x10], R13 ;  /* 0x0000100da000b986 */ /* 0x0003e2000c101124 */
[C---:B------:R-:W-:Y:S02]  /*6bb0*/  ISETP.LT.OR P3, PT, R3.reuse, 0x19, !P2 ;  /* 0x000000190300780c */ /* 0x040fe40005761670 */
[-C--:B---3--:R-:W-:Y:S01]  /*6bc0*/  @!P1 IMAD R15, R98, R155.reuse, RZ ;  /* 0x0000009b620f9224 */ /* 0x088fe200078e02ff */
[----:B------:R-:W-:Y:S01]  /*6bd0*/  @!P5 STG.E.U8 desc[UR36][R160.64+0x11], R97 ;  /* 0x00001161a000d986 */ /* 0x000fe2000c101124 */
[----:B------:R-:W-:Y:S02]  /*6be0*/  ISETP.LT.OR P5, PT, R3, 0x1a, !P2 ;  /* 0x0000001a0300780c */ /* 0x000fe400057a1670 */
[----:B------:R-:W-:Y:S01]  /*6bf0*/  @!P4 IMAD R99, R99, R155, RZ ;  /* 0x0000009b6363c224 */ /* 0x000fe200078e02ff */
[----:B------:R3:W-:Y:S01]  /*6c00*/  @!P1 STG.E.U8 desc[UR36][R8.64+0x10], R15 ;  /* 0x0000100f08009986 */ /* 0x0007e2000c101124 */
[----:B------:R-:W-:-:S03]  /*6c10*/  ISETP.LT.OR P1, PT, R3, 0x19, !P0 ;  /* 0x000000190300780c */ /* 0x000fc60004721670 */
[----:B------:R-:W-:Y:S01]  /*6c20*/  @!P4 STG.E.U8 desc[UR36][R8.64+0x11], R99 ;  /* 0x000011630800c986 */ /* 0x000fe2000c101124 */
[----:B------:R-:W-:Y:S01]  /*6c30*/  ISETP.LT.OR P4, PT, R3, 0x1a, !P0 ;  /* 0x0000001a0300780c */ /* 0x000fe20004781670 */
[----:B0-----:R-:W-:-:S04]  /*6c40*/  @!P3 IMAD R5, R100, R155, RZ ;  /* 0x0000009b6405b224 */ /* 0x001fc800078e02ff */
[-C--:B------:R-:W-:Y:S01]  /*6c50*/  @!P5 IMAD R101, R101, R155.reuse, RZ ;  /* 0x0000009b6565d224 */ /* 0x080fe200078e02ff */
[----:B------:R0:W-:Y:S01]  /*6c60*/  @!P3 STG.E.U8 desc[UR36][R160.64+0x18], R5 ;  /* 0x00001805a000b986 */ /* 0x0001e2000c101124 */
[C---:B------:R-:W-:Y:S02]  /*6c70*/  ISETP.LT.OR P3, PT, R3.reuse, 0x21, !P2 ;  /* 0x000000210300780c */ /* 0x040fe40005761670 */
[-C--:B-1----:R-:W-:Y:S01]  /*6c80*/  @!P1 IMAD R13, R102, R155.reuse, RZ ;  /* 0x0000009b660d9224 */ /* 0x082fe200078e02ff */
[----:B------:R-:W-:Y:S01]  /*6c90*/  @!P5 STG.E.U8 desc[UR36][R160.64+0x19], R101 ;  /* 0x00001965a000d986 */ /* 0x000fe2000c101124 */
[----:B------:R-:W-:Y:S02]  /*6ca0*/  ISETP.LT.OR P5, PT, R3, 0x22, !P2 ;  /* 0x000000220300780c */ /* 0x000fe400057a1670 */
[----:B------:R-:W-:Y:S01]  /*6cb0*/  @!P4 IMAD R103, R103, R155, RZ ;  /* 0x0000009b6767c224 */ /* 0x000fe200078e02ff */
[----:B------:R1:W-:Y:S01]  /*6cc0*/  @!P1 STG.E.U8 desc[UR36][R8.64+0x18], R13 ;  /* 0x0000180d08009986 */ /* 0x0003e2000c101124 */
[----:B------:R-:W-:-:S03]  /*6cd0*/  ISETP.LT.OR P1, PT, R3, 0x21, !P0 ;  /* 0x000000210300780c */ /* 0x000fc60004721670 */
[----:B------:R-:W-:Y:S01]  /*6ce0*/  @!P4 STG.E.U8 desc[UR36][R8.64+0x19], R103 ;  /* 0x000019670800c986 */ /* 0x000fe2000c101124 */
[----:B------:R-:W-:Y:S01]  /*6cf0*/  ISETP.LT.OR P4, PT, R3, 0x22, !P0 ;  /* 0x000000220300780c */ /* 0x000fe20004781670 */
[----:B---3--:R-:W-:-:S04]  /*6d00*/  @!P3 IMAD R15, R104, R155, RZ ;  /* 0x0000009b680fb224 */ /* 0x008fc800078e02ff */
        /* <DEDUP_REMOVED lines=128> */
[----:B------:R-:W-:-:S02]  /*7510*/  ISETP.GE.AND P1, PT, R0, 0x81, PT ;  /* 0x000000810000780c */ /* 0x000fc40003f26270 */
[C---:B------:R-:W-:Y:S01]  /*7520*/  ISETP.LT.OR P5, PT, R3.reuse, 0x79, !P0 ;  /* 0x000000790300780c */ /* 0x040fe200047a1670 */
[----:B------:R-:W-:Y:S01]  /*7530*/  @!P4 STG.E.U8 desc[UR36][R8.64+0x71], R147 ;  /* 0x000071930800c986 */ /* 0x000fe2000c101124 */
[C---:B------:R-:W-:Y:S01]  /*7540*/  ISETP.LT.OR P0, PT, R3.reuse, 0x7a, !P0 ;  /* 0x0000007a0300780c */ /* 0x040fe20004701670 */
[----:B0-----:R-:W-:Y:S01]  /*7550*/  @!P3 IMAD R5, R148, R155, RZ ;  /* 0x0000009b9405b224 */ /* 0x001fe200078e02ff */
[----:B------:R-:W-:-:S03]  /*7560*/  ISETP.LT.OR P4, PT, R3, 0x1, !P1 ;  /* 0x000000010300780c */ /* 0x000fc60004f81670 */
[----:B------:R-:W-:Y:S01]  /*7570*/  @!P2 IMAD R149, R149, R155, RZ ;  /* 0x0000009b9595a224 */ /* 0x000fe200078e02ff */
[----:B------:R0:W-:Y:S01]  /*7580*/  @!P3 STG.E.U8 desc[UR36][R160.64+0x78], R5 ;  /* 0x00007805a000b986 */ /* 0x0001e2000c101124 */
[----:B------:R-:W-:-:S03]  /*7590*/  ISETP.LT.OR P3, PT, R3, 0x2, !P1 ;  /* 0x000000020300780c */ /* 0x000fc60004f61670 */
[----:B------:R-:W-:Y:S01]  /*75a0*/  @!P2 STG.E.U8 desc[UR36][R160.64+0x79], R149 ;  /* 0x00007995a000a986 */ /* 0x000fe2000c101124 */
[-C--:B-1----:R-:W-:Y:S01]  /*75b0*/  @!P5 IMAD R13, R150, R155.reuse, RZ ;  /* 0x0000009b960dd224 */ /* 0x082fe200078e02ff */
[----:B------:R-:W-:Y:S01]  /*75c0*/  ISETP.GE.AND P2, PT, R0, 0x89, PT ;  /* 0x000000890000780c */ /* 0x000fe20003f46270 */
[-C--:B------:R-:W-:Y:S02]  /*75d0*/  @!P0 IMAD R151, R151, R155.reuse, RZ ;  /* 0x0000009b97978224 */ /* 0x080fe400078e02ff */
[----:B---3--:R-:W-:Y:S01]  /*75e0*/  @!P4 IMAD R15, R24, R155, RZ ;  /* 0x0000009b180fc224 */ /* 0x008fe200078e02ff */
[----:B------:R1:W-:Y:S01]  /*75f0*/  @!P5 STG.E.U8 desc[UR36][R8.64+0x78], R13 ;  /* 0x0000780d0800d986 */ /* 0x0003e2000c101124 */
[----:B------:R-:W-:-:S03]  /*7600*/  ISETP.LT.OR P5, PT, R3, 0x1, !P2 ;  /* 0x000000010300780c */ /* 0x000fc600057a1670 */
[----:B------:R-:W-:Y:S01]  /*7610*/  @!P3 IMAD R25, R25, R155, RZ ;  /* 0x0000009b1919b224 */ /* 0x000fe200078e02ff */
[----:B------:R-:W-:Y:S01]  /*7620*/  @!P0 STG.E.U8 desc[UR36][R8.64+0x79], R151 ;  /* 0x0000799708008986 */ /* 0x000fe2000c101124 */
[----:B------:R-:W-:-:S03]  /*7630*/  ISETP.LT.OR P0, PT, R3, 0x2, !P2 ;  /* 0x000000020300780c */ /* 0x000fc60005701670 */
[----:B------:R-:W-:Y:S01]  /*7640*/  @!P4 STG.E.U8 desc[UR36][R6.64], R15 ;  /* 0x0000000f0600c986 */ /* 0x000fe2000c101124 */
        /* <DEDUP_REMOVED lines=19> */
[-C--:B------:R-:W-:Y:S01]  /*7780*/  @!P4 IMAD R9, R32, R155.reuse, RZ ;  /* 0x0000009b2009c224 */ /* 0x080fe200078e02ff */
        /* <DEDUP_REMOVED lines=127> */
[----:B-1----:R-:W-:-:S04]  /*7f80*/  @!P5 IMAD R13, R74, R155, RZ ;  /* 0x0000009b4a0dd224 */ /* 0x002fc800078e02ff */
        /* <DEDUP_REMOVED lines=12> */
[----:B------:R-:W-:-:S04]  /*8050*/  @!P0 IMAD R9, R78, R155, RZ ;  /* 0x0000009b4e098224 */ /* 0x000fc800078e02ff */
[-C--:B------:R-:W-:Y:S01]  /*8060*/  @!P4 IMAD R79, R79, R155.reuse, RZ ;  /* 0x0000009b4f4fc224 */ /* 0x080fe200078e02ff */
[----:B------:R1:W-:Y:S01]  /*8070*/  @!P0 STG.E.U8 desc[UR36][R10.64+0x68], R9 ;  /* 0x000068090a008986 */ /* 0x0003e2000c101124 */
[----:B------:R-:W-:Y:S02]  /*8080*/  ISETP.LT.OR P0, PT, R3, 0x71, !P2 ;  /* 0x000000710300780c */ /* 0x000fe40005701670 */
[----:B------:R-:W-:Y:S01]  /*8090*/  @!P3 IMAD R81, R81, R155, RZ ;  /* 0x0000009b5151b224 */ /* 0x000fe200078e02ff */
[----:B------:R3:W-:Y:S01]  /*80a0*/  @!P4 STG.E.U8 desc[UR36][R10.64+0x69], R79 ;  /* 0x0000694f0a00c986 */ /* 0x0007e2000c101124 */
[----:B------:R-:W-:-:S03]  /*80b0*/  ISETP.LT.OR P4, PT, R3, 0x72, !P2 ;  /* 0x000000720300780c */ /* 0x000fc60005781670 */
[----:B------:R3:W-:Y:S01]  /*80c0*/  @!P3 STG.E.U8 desc[UR36][R6.64+0x71], R81 ;  /* 0x000071510600b986 */ /* 0x0007e2000c101124 */
[C---:B------:R-:W-:Y:S02]  /*80d0*/  ISETP.LT.OR P3, PT, R3.reuse, 0x79, !P1 ;  /* 0x000000790300780c */ /* 0x040fe40004f61670 */
[C---:B------:R-:W-:Y:S01]  /*80e0*/  ISETP.LT.OR P1, PT, R3.reuse, 0x7a, !P1 ;  /* 0x0000007a0300780c */ /* 0x040fe20004f21670 */
[----:B------:R3:W-:Y:S01]  /*80f0*/  @!P5 STG.E.U8 desc[UR36][R6.64+0x70], R13 ;  /* 0x0000700d0600d986 */ /* 0x0007e2000c101124 */
[C---:B------:R-:W-:Y:S02]  /*8100*/  ISETP.LT.OR P5, PT, R3.reuse, 0x79, !P2 ;  /* 0x000000790300780c */ /* 0x040fe400057a1670 */
[----:B------:R-:W-:Y:S01]  /*8110*/  ISETP.LT.OR P2, PT, R3, 0x7a, !P2 ;  /* 0x0000007a0300780c */ /* 0x000fe20005741670 */
[-C--:B------:R-:W-:Y:S02]  /*8120*/  @!P0 IMAD R3, R82, R155.reuse, RZ ;  /* 0x0000009b52038224 */ /* 0x080fe400078e02ff */
[----:B------:R-:W-:-:S03]  /*8130*/  @!P4 IMAD R83, R83, R155, RZ ;  /* 0x0000009b5353c224 */ /* 0x000fc600078e02ff */
[----:B------:R3:W-:Y:S01]  /*8140*/  @!P0 STG.E.U8 desc[UR36][R10.64+0x70], R3 ;  /* 0x000070030a008986 */ /* 0x0007e2000c101124 */
[-C--:B0-----:R-:W-:Y:S02]  /*8150*/  @!P3 IMAD R5, R84, R155.reuse, RZ ;  /* 0x0000009b5405b224 */ /* 0x081fe400078e02ff */
[-C--:B------:R-:W-:Y:S01]  /*8160*/  @!P1 IMAD R85, R85, R155.reuse, RZ ;  /* 0x0000009b55559224 */ /* 0x080fe200078e02ff */
[----:B------:R3:W-:Y:S01]  /*8170*/  @!P4 STG.E.U8 desc[UR36][R10.64+0x71], R83 ;  /* 0x000071530a00c986 */ /* 0x0007e2000c101124 */
[-C--:B-1----:R-:W-:Y:S02]  /*8180*/  @!P5 IMAD R9, R86, R155.reuse, RZ ;  /* 0x0000009b5609d224 */ /* 0x082fe400078e02ff */
[----:B------:R-:W-:Y:S01]  /*8190*/  @!P2 IMAD R87, R87, R155, RZ ;  /* 0x0000009b5757a224 */ /* 0x000fe200078e02ff */
[----:B------:R3:W-:Y:S04]  /*81a0*/  @!P3 STG.E.U8 desc[UR36][R6.64+0x78], R5 ;  /* 0x000078050600b986 */ /* 0x0007e8000c101124 */
[----:B------:R3:W-:Y:S04]  /*81b0*/  @!P1 STG.E.U8 desc[UR36][R6.64+0x79], R85 ;  /* 0x0000795506009986 */ /* 0x0007e8000c101124 */
[----:B------:R3:W-:Y:S04]  /*81c0*/  @!P5 STG.E.U8 desc[UR36][R10.64+0x78], R9 ;  /* 0x000078090a00d986 */ /* 0x0007e8000c101124 */
[----:B------:R3:W-:Y:S02]  /*81d0*/  @!P2 STG.E.U8 desc[UR36][R10.64+0x79], R87 ;  /* 0x000079570a00a986 */ /* 0x0007e4000c101124 */
.L_x_292:
[----:B------:R-:W-:Y:S05]  /*81e0*/  BSYNC B0 ;  /* 0x0000000000007941 */ /* 0x000fea0003800000 */
.L_x_34:
[----:B------:R-:W-:Y:S01]  /*81f0*/  ULDC UR4, c[0x0][0xc] ;  /* 0x0000030000047ab9 */ /* 0x000fe20000000800 */
[----:B------:R-:W-:Y:S01]  /*8200*/  ULDC UR5, c[0x0][0x10] ;  /* 0x0000040000057ab9 */ /* 0x000fe20000000800 */
[----:B---3--:R-:W3:Y:S01]  /*8210*/  LDC R3, c[0x0][0x14] ;  /* 0x00000500ff037b82 */ /* 0x008ee20000000800 */
[----:B------:R-:W-:Y:S01]  /*8220*/  UIMAD.WIDE.U32 UR4, UR4, UR5, URZ ;  /* 0x00000005040472a5 */ /* 0x000fe2000f8e003f */
[----:B------:R-:W-:Y:S01]  /*8230*/  PRMT R0, RZ, 0x7610, R0 ;  /* 0x00007610ff007816 */ /* 0x000fe20000000000 */
[----:B------:R-:W-:Y:S02]  /*8240*/  IMAD.MOV.U32 R153, RZ, RZ, -0x1 ;  /* 0xffffffffff997424 */ /* 0x000fe400078e00ff */
[----:B------:R-:W-:Y:S02]  /*8250*/  IMAD.MOV.U32 R22, RZ, RZ, -0x1 ;  /* 0xffffffffff167424 */ /* 0x000fe400078e00ff */
[----:B---3--:R-:W-:-:S04]  /*8260*/  IMAD.WIDE.U32 R16, R3, UR4, R16 ;  /* 0x0000000403107c25 */ /* 0x008fc8000f8e0010 */
[----:B------:R-:W-:Y:S01]  /*8270*/  IMAD R3, R3, UR5, RZ ;  /* 0x0000000503037c24 */ /* 0x000fe2000f8e02ff */
[----:B------:R-:W-:Y:S02]  /*8280*/  ULDC.64 UR4, c[0x0][0x650] ;  /* 0x0001940000047ab9 */ /* 0x000fe40000000a00 */
[----:B------:R-:W-:Y:S01]  /*8290*/  ISETP.GE.U32.AND P0, PT, R16, UR4, PT ;  /* 0x0000000410007c0c */ /* 0x000fe2000bf06070 */
[----:B------:R-:W-:-:S05]  /*82a0*/  IMAD.IADD R17, R17, 0x1, R3 ;  /* 0x0000000111117824 */ /* 0x000fca00078e0203 */
[----:B------:R-:W-:-:S13]  /*82b0*/  ISETP.GE.U32.AND.EX P0, PT, R17, UR5, PT, P0 ;  /* 0x0000000511007c0c */ /* 0x000fda000bf06100 */
[----:B------:R-:W-:Y:S05]  /*82c0*/  @P0 BRA `(.L_x_293) ;  /* 0x0000000400640947 */ /* 0x000fea0003800000 */
[----:B------:R-:W3:Y:S01]  /*82d0*/  S2R R12, SR_CTAID.X ;  /* 0x00000000000c7919 */ /* 0x000ee20000002500 */
[----:B0-----:R-:W0:Y:S01]  /*82e0*/  LDC.64 R10, c[0x0][0x628] ;  /* 0x00018a00ff0a7b82 */ /* 0x001e220000000a00 */
[----:B------:R-:W-:Y:S01]  /*82f0*/  ULDC UR4, c[0x0][0x150] ;  /* 0x0000540000047ab9 */ /* 0x000fe20000000800 */
[----:B------:R-:W-:Y:S01]  /*8300*/  IMAD.MOV.U32 R8, RZ, RZ, R16 ;  /* 0x000000ffff087224 */ /* 0x000fe200078e0010 */
[----:B------:R-:W0:Y:S01]  /*8310*/  S2R R24, SR_CTAID.Y ;  /* 0x0000000000187919 */ /* 0x000e220000002600 */
[----:B------:R-:W-:-:S04]  /*8320*/  IMAD.MOV.U32 R9, RZ, RZ, R17 ;  /* 0x000000ffff097224 */ /* 0x000fc800078e0011 */
[----:B------:R-:W1:Y:S08]  /*8330*/  LDC R21, c[0x0][0x144] ;  /* 0x00005100ff157b82 */ /* 0x000e700000000800 */
[----:B------:R-:W1:Y:S08]  /*8340*/  LDC R0, c[0x0][0x630] ;  /* 0x00018c00ff007b82 */ /* 0x000e700000000800 */
[----:B------:R-:W1:Y:S01]  /*8350*/  LDC.64 R14, c[0x0][0x620] ;  /* 0x00018800ff0e7b82 */ /* 0x000e620000000a00 */
[----:B0-----:R-:W-:-:S04]  /*8360*/  ISETP.NE.U32.AND P0, PT, R10, RZ, PT ;  /* 0x000000ff0a00720c */ /* 0x001fc80003f05070 */
[----:B------:R-:W-:Y:S02]  /*8370*/  ISETP.NE.AND.EX P0, PT, R11, RZ, PT, P0 ;  /* 0x000000ff0b00720c */ /* 0x000fe40003f05300 */
[----:B---3--:R-:W-:-:S05]  /*8380*/  I2FP.F32.U32 R3, R12 ;  /* 0x0000000c00037245 */ /* 0x008fca0000201000 */
[----:B------:R-:W-:-:S04]  /*8390*/  FMUL R3, R3, UR4 ;  /* 0x0000000403037c20 */ /* 0x000fc80008400000 */
[----:B------:R0:W3:Y:S02]  /*83a0*/  F2I.U32.TRUNC.NTZ R20, R3 ;  /* 0x0000000300147305 */ /* 0x0000e4000020f000 */
[----:B------:R-:W-:Y:S05]  /*83b0*/  @!P0 BRA `(.L_x_294) ;  /* 0x0000000000288947 */ /* 0x000fea0003800000 */
[----:B0-----:R-:W0:Y:S02]  /*83c0*/  LDC R3, c[0x0][0x634] ;  /* 0x00018d00ff037b82 */ /* 0x001e240000000800 */
        /* <DEDUP_REMOVED lines=9> */
.L_x_294:
[----:B------:R-:W2:Y:S01]  /*8460*/  LDC.64 R28, c[0x0][0x640] ;  /* 0x00019000ff1c7b82 */ /* 0x000ea20000000a00 */
[-CC-:B-1----:R-:W-:Y:S01]  /*8470*/  SHF.R.U64 R22, R8, R0.reuse, R9.reuse ;  /* 0x0000000008167219 */ /* 0x182fe20000001209 */
[----:B---3--:R-:W-:Y:S01]  /*8480*/  IMAD.MOV R20, RZ, RZ, -R20 ;  /* 0x000000ffff147224 */ /* 0x008fe200078e0a14 */
[----:B------:R-:W-:Y:S01]  /*8490*/  SHF.R.U32.HI R0, RZ, R0, R9 ;  /* 0x00000000ff007219 */ /* 0x000fe20000011609 */
[----:B------:R-:W-:Y:S01]  /*84a0*/  ULDC UR4, c[0x0][0x154] ;  /* 0x0000550000047ab9 */ /* 0x000fe20000000800 */
[----:B0-----:R-:W-:Y:S01]  /*84b0*/  IADD3 R3, P0, RZ, -R22, RZ ;  /* 0x80000016ff037210 */ /* 0x001fe20007f1e0ff */
[----:B------:R-:W-:Y:S02]  /*84c0*/  IMAD R21, R21, R20, R12 ;  /* 0x0000001415157224 */ /* 0x000fe400078e020c */
[----:B------:R-:W0:Y:S01]  /*84d0*/  LDC R6, c[0x0][0x618] ;  /* 0x00018600ff067b82 */ /* 0x000e220000000800 */
[----:B------:R-:W-:Y:S02]  /*84e0*/  IMAD.MOV.U32 R7, RZ, RZ, 0x1 ;  /* 0x00000001ff077424 */ /* 0x000fe400078e00ff */
[----:B------:R-:W-:-:S04]  /*84f0*/  IMAD.X R5, RZ, RZ, ~R0, P0 ;  /* 0x000000ffff057224 */ /* 0x000fc800000e0e00 */
[-C--:B------:R-:W-:Y:S01]  /*8500*/  IMAD R0, R5, R14.reuse, RZ ;  /* 0x0000000e05007224 */ /* 0x080fe200078e02ff */
[----:B------:R-:W1:Y:S01]  /*8510*/  LDC R8, c[0x0][0x608] ;  /* 0x00018200ff087b82 */ /* 0x000e620000000800 */
[----:B------:R-:W-:-:S04]  /*8520*/  IMAD.WIDE.U32 R4, R3, R14, R16 ;  /* 0x0000000e03047225 */ /* 0x000fc800078e0010 */
[----:B------:R-:W-:Y:S01]  /*8530*/  IMAD R3, R3, R15, R0 ;  /* 0x0000000f03037224 */ /* 0x000fe200078e0200 */
[----:B------:R-:W-:Y:S02]  /*8540*/  I2FP.F32.U32 R0, R24 ;  /* 0x0000001800007245 */ /* 0x000fe40000201000 */
[----:B------:R-:W3:Y:S01]  /*8550*/  LDC R26, c[0x0][0x658] ;  /* 0x00019600ff1a7b82 */ /* 0x000ee20000000800 */
[----:B------:R-:W-:Y:S01]  /*8560*/  IMAD.IADD R3, R5, 0x1, R3 ;  /* 0x0000000105037824 */ /* 0x000fe200078e0203 */
[----:B--2---:R-:W-:Y:S01]  /*8570*/  ISETP.NE.U32.AND P0, PT, R28, RZ, PT ;  /* 0x000000ff1c00720c */ /* 0x004fe20003f05070 */
[----:B------:R-:W-:Y:S01]  /*8580*/  FMUL R0, R0, UR4 ;  /* 0x0000000400007c20 */ /* 0x000fe20008400000 */
[----:B------:R-:W-:Y:S02]  /*8590*/  IMAD.MOV.U32 R5, RZ, RZ, -0x1 ;  /* 0xffffffffff057424 */ /* 0x000fe400078e00ff */
[----:B------:R-:W-:Y:S01]  /*85a0*/  ISETP.NE.AND.EX P0, PT, R29, RZ, PT, P0 ;  /* 0x000000ff1d00720c */ /* 0x000fe20003f05300 */
[----:B------:R2:W2:Y:S01]  /*85b0*/  F2I.U32.TRUNC.NTZ R13, R0 ;  /* 0x00000000000d7305 */ /* 0x0004a2000020f000 */
[----:B------:R-:W2:Y:S01]  /*85c0*/  LDC R15, c[0x0][0x148] ;  /* 0x00005200ff0f7b82 */ /* 0x000ea20000000800 */
[----:B0-----:R-:W-:-:S02]  /*85d0*/  SHF.R.U64 R12, R4, R6, R3 ;  /* 0x00000006040c7219 */ /* 0x001fc40000001203 */
[----:B------:R-:W-:-:S05]  /*85e0*/  SHF.R.U32.HI R3, RZ, R6, R3 ;  /* 0x00000006ff037219 */ /* 0x000fca0000011603 */
[----:B------:R-:W0:Y:S01]  /*85f0*/  LDC R20, c[0x0][0x600] ;  /* 0x00018000ff147b82 */ /* 0x000e220000000800 */
[-CC-:B-1----:R-:W-:Y:S02]  /*8600*/  SHF.R.U64 R10, R12, R8.reuse, R3.reuse ;  /* 0x000000080c0a7219 */ /* 0x182fe40000001203 */
[----:B------:R-:W-:-:S05]  /*8610*/  SHF.R.U32.HI R3, RZ, R8, R3 ;  /* 0x00000008ff037219 */ /* 0x000fca0000011603 */
[----:B------:R-:W1:Y:S01]  /*8620*/  LDC R27, c[0x0][0x648] ;  /* 0x00019200ff1b7b82 */ /* 0x000e620000000800 */
[-C--:B---3--:R-:W-:Y:S02]  /*8630*/  SHF.L.U32 R4, R5, R26.reuse, RZ ;  /* 0x0000001a05047219 */ /* 0x088fe400000006ff */
[--C-:B------:R-:W-:Y:S02]  /*8640*/  SHF.R.U64 R14, R10, R26, R3.reuse ;  /* 0x0000001a0a0e7219 */ /* 0x100fe40000001203 */
[----:B------:R-:W-:Y:S02]  /*8650*/  LOP3.LUT R25, RZ, R4, RZ, 0x33, !PT ;  /* 0x00000004ff197212 */ /* 0x000fe400078e33ff */
[-C--:B------:R-:W-:Y:S01]  /*8660*/  SHF.R.U32.HI R5, RZ, R26.reuse, R3 ;  /* 0x0000001aff057219 */ /* 0x080fe20000011603 */
[----:B------:R-:W3:Y:S01]  /*8670*/  LDC R30, c[0x0][0x638] ;  /* 0x00018e00ff1e7b82 */ /* 0x000ee20000000800 */
[----:B------:R-:W-:Y:S01]  /*8680*/  SHF.L.U32 R154, R7, R26, RZ ;  /* 0x0000001a079a7219 */ /* 0x000fe200000006ff */
[----:B------:R-:W-:-:S06]  /*8690*/  IMAD.MOV.U32 R4, RZ, RZ, R14 ;  /* 0x000000ffff047224 */ /* 0x000fcc00078e000e */
[----:B------:R-:W0:Y:S01]  /*86a0*/  LDC R31, c[0x0][0x610] ;  /* 0x00018400ff1f7b82 */ /* 0x000e220000000800 */
        /* <DEDUP_REMOVED lines=11> */
.L_x_295:
[----:B------:R-:W-:Y:S01]  /*8760*/  ISETP.NE.AND P0, PT, R2, 0x1, PT ;  /* 0x000000010200780c */ /* 0x000fe20003f05270 */
[----:B0-----:R-:W-:Y:S01]  /*8770*/  VIADD R7, R20, 0xffffffff ;  /* 0xffffffff14077836 */ /* 0x001fe20000000000 */
[----:B-12---:R-:W-:Y:S01]  /*8780*/  SHF.R.U64 R0, R4, R27, R5 ;  /* 0x0000001b04007219 */ /* 0x006fe20000001205 */
[----:B------:R-:W-:Y:S01]  /*8790*/  IMAD.MOV R13, RZ, RZ, -R13 ;  /* 0x000000ffff0d7224 */ /* 0x000fe200078e0a0d */
[----:B------:R-:W-:Y:S01]  /*87a0*/  LOP3.LUT R5, R10, R25, RZ, 0xc0, !PT ;  /* 0x000000190a057212 */ /* 0x000fe200078ec0ff */
[----:B------:R-:W-:Y:S02]  /*87b0*/  IMAD.MOV.U32 R4, RZ, RZ, 0x1 ;  /* 0x00000001ff047424 */ /* 0x000fe400078e00ff */
[----:B------:R-:W-:Y:S02]  /*87c0*/  IMAD.MOV R3, RZ, RZ, -R0 ;  /* 0x000000ffff037224 */ /* 0x000fe400078e0a00 */
[----:B------:R-:W-:Y:S01]  /*87d0*/  IMAD R154, R154, R0, R5 ;  /* 0x000000009a9a7224 */ /* 0x000fe200078e0205 */
[----:B------:R-:W-:Y:S01]  /*87e0*/  LOP3.LUT R5, R12, R7, RZ, 0xc0, !PT ;  /* 0x000000070c057212 */ /* 0x000fe200078ec0ff */
[----:B---3--:R-:W-:-:S02]  /*87f0*/  IMAD R0, R3, R30, R14 ;  /* 0x0000001e03007224 */ /* 0x008fc400078e020e */
[----:B------:R-:W-:Y:S02]  /*8800*/  @P0 IMAD R21, R15, R13, R24 ;  /* 0x0000000d0f150224 */ /* 0x000fe400078e0218 */
[----:B------:R-:W-:Y:S01]  /*8810*/  IMAD R3, R0, R20, R5 ;  /* 0x0000001400037224 */ /* 0x000fe200078e0205 */
[----:B------:R-:W-:Y:S01]  /*8820*/  PRMT R0, R4, 0x7610, R0 ;  /* 0x0000761004007816 */ /* 0x000fe20000000000 */
[----:B------:R-:W-:-:S05]  /*8830*/  IMAD R154, R154, R31, R21 ;  /* 0x0000001f9a9a7224 */ /* 0x000fca00078e0215 */
[----:B------:R-:W-:Y:S02]  /*8840*/  SEL R153, R3, R154, !P0 ;  /* 0x0000009a03997207 */ /* 0x000fe40004000000 */
[----:B------:R-:W-:-:S07]  /*8850*/  SEL R154, R154, R3, !P0 ;  /* 0x000000039a9a7207 */ /* 0x000fce0004000000 */
.L_x_293:
[----:B------:R-:W-:-:S13]  /*8860*/  LOP3.LUT P0, RZ, R0, 0xff, RZ, 0xc0, !PT ;  /* 0x000000ff00ff7812 */ /* 0x000fda000780c0ff */
[----:B------:R-:W-:Y:S05]  /*8870*/  @P0 BRA `(.L_x_296) ;  /* 0xffffff8800540947 */ /* 0x000fea000383ffff */
[----:B------:R-:W-:Y:S05]  /*8880*/  EXIT ;  /* 0x000000000000794d */ /* 0x000fea0003800000 */
.L_x_7:
[----:B0-----:R-:W-:Y:S01]  /*8890*/  ULDC.64 UR4, c[0x0][0x650] ;  /* 0x0001940000047ab9 */ /* 0x001fe20000000a00 */
        /* <DEDUP_REMOVED lines=25> */
.L_x_298:
[----:B------:R-:W0:Y:S01]  /*8a30*/  LDC.64 R28, c[0x0][0x640] ;  /* 0x00019000ff1c7b82 */ /* 0x000e220000000a00 */
[-CC-:B------:R-:W-:Y:S01]  /*8a40*/  SHF.R.U64 R22, R12, R6.reuse, R13.reuse ;  /* 0x000000060c167219 */ /* 0x180fe2000000120d */
[----:B------:R-:W-:Y:S01]  /*8a50*/  IMAD.MOV.U32 R30, RZ, RZ, 0x1 ;  /* 0x00000001ff1e7424 */ /* 0x000fe200078e00ff */
[----:B------:R-:W-:Y:S02]  /*8a60*/  SHF.R.U32.HI R6, RZ, R6, R13 ;  /* 0x00000006ff067219 */ /* 0x000fe4000001160d */
        /* <DEDUP_REMOVED lines=8> */
[----:B------:R-:W-:Y:S01]  /*8af0*/  IMAD.IADD R9, R9, 0x1, R11 ;  /* 0x0000000109097824 */ /* 0x000fe200078e020b */
[----:B0-----:R-:W-:-:S04]  /*8b00*/  ISETP.NE.U32.AND P0, PT, R28, RZ, PT ;  /* 0x000000ff1c00720c */ /* 0x001fc80003f05070 */
[----:B------:R-:W-:Y:S02]  /*8b10*/  ISETP.NE.AND.EX P0, PT, R29, RZ, PT, P0 ;  /* 0x000000ff1d00720c */ /* 0x000fe40003f05300 */
[----:B------:R-:W0:Y:S01]  /*8b20*/  LDC R20, c[0x0][0x600] ;  /* 0x00018000ff147b82 */ /* 0x000e220000000800 */
[-CC-:B-1----:R-:W-:Y:S01]  /*8b30*/  SHF.R.U64 R14, R8, R10.reuse, R9.reuse ;  /* 0x0000000a080e7219 */ /* 0x182fe20000001209 */
[----:B------:R-:W-:Y:S01]  /*8b40*/  IMAD.MOV.U32 R8, RZ, RZ, -0x1 ;  /* 0xffffffffff087424 */ /* 0x000fe200078e00ff */
[----:B------:R-:W-:-:S05]  /*8b50*/  SHF.R.U32.HI R9, RZ, R10, R9 ;  /* 0x0000000aff097219 */ /* 0x000fca0000011609 */
[----:B------:R-:W1:Y:S01]  /*8b60*/  LDC R26, c[0x0][0x648] ;  /* 0x00019200ff1a7b82 */ /* 0x000e620000000800 */
[-CC-:B--2---:R-:W-:Y:S02]  /*8b70*/  SHF.R.U64 R21, R14, R12.reuse, R9.reuse ;  /* 0x0000000c0e157219 */ /* 0x184fe40000001209 */
[----:B------:R-:W-:-:S05]  /*8b80*/  SHF.R.U32.HI R6, RZ, R12, R9 ;  /* 0x0000000cff067219 */ /* 0x000fca0000011609 */
[----:B------:R-:W2:Y:S01]  /*8b90*/  LDC R27, c[0x0][0x638] ;  /* 0x00018e00ff1b7b82 */ /* 0x000ea20000000800 */
[-C--:B---3--:R-:W-:Y:S02]  /*8ba0*/  SHF.L.U32 R8, R8, R25.reuse, RZ ;  /* 0x0000001908087219 */ /* 0x088fe400000006ff */
[-CC-:B------:R-:W-:Y:S02]  /*8bb0*/  SHF.R.U64 R23, R21, R25.reuse, R6.reuse ;  /* 0x0000001915177219 */ /* 0x180fe40000001206 */
[----:B------:R-:W-:Y:S02]  /*8bc0*/  LOP3.LUT R32, RZ, R8, RZ, 0x33, !PT ;  /* 0x00000008ff207212 */ /* 0x000fe400078e33ff */
[----:B------:R-:W-:Y:S01]  /*8bd0*/  SHF.R.U32.HI R9, RZ, R25, R6 ;  /* 0x00000019ff097219 */ /* 0x000fe20000011606 */
[----:B------:R-:W3:Y:S01]  /*8be0*/  LDC R31, c[0x0][0x610] ;  /* 0x00018400ff1f7b82 */ /* 0x000ee20000000800 */
[----:B------:R-:W-:Y:S01]  /*8bf0*/  IMAD.MOV.U32 R8, RZ, RZ, R23 ;  /* 0x000000ffff087224 */ /* 0x000fe200078e0017 */
[----:B------:R-:W-:Y:S06]  /*8c00*/  @!P0 BRA `(.L_x_299) ;  /* 0x0000000000288947 */ /* 0x000fec0003800000 */
        /* <DEDUP_REMOVED lines=10> */
.L_x_299:
[----:B------:R-:W-:Y:S02]  /*8cb0*/  ISETP.NE.AND P0, PT, R2, 0x1, PT ;  /* 0x000000010200780c */ /* 0x000fe40003f05270 */
[----:B-1----:R-:W-:Y:S01]  /*8cc0*/  SHF.R.U64 R6, R8, R26, R9 ;  /* 0x0000001a08067219 */ /* 0x002fe20000001209 */
[----:B0-----:R-:W-:Y:S01]  /*8cd0*/  VIADD R9, R20, 0xffffffff ;  /* 0xffffffff14097836 */ /* 0x001fe20000000000 */
[----:B------:R-:W-:Y:S02]  /*8ce0*/  SHF.L.U32 R30, R30, R25, RZ ;  /* 0x000000191e1e7219 */ /* 0x000fe400000006ff */
[----:B------:R-:W-:Y:S01]  /*8cf0*/  LOP3.LUT R5, R21, R32, RZ, 0xc0, !PT ;  /* 0x0000002015057212 */ /* 0x000fe200078ec0ff */
[----:B------:R-:W-:-:S04]  /*8d00*/  IMAD.MOV R8, RZ, RZ, -R6 ;  /* 0x000000ffff087224 */ /* 0x000fc800078e0a06 */
[----:B------:R-:W-:Y:S01]  /*8d10*/  IMAD R6, R30, R6, R5 ;  /* 0x000000061e067224 */ /* 0x000fe200078e0205 */
[----:B------:R-:W-:Y:S01]  /*8d20*/  LOP3.LUT R5, R14, R9, RZ, 0xc0, !PT ;  /* 0x000000090e057212 */ /* 0x000fe200078ec0ff */
[----:B------:R-:W-:Y:S02]  /*8d30*/  @P0 IMAD R3, R7, R24, R4 ;  /* 0x0000001807030224 */ /* 0x000fe400078e0204 */
[----:B--2---:R-:W-:Y:S02]  /*8d40*/  IMAD R4, R8, R27, R23 ;  /* 0x0000001b08047224 */ /* 0x004fe400078e0217 */
[----:B---3--:R-:W-:Y:S02]  /*8d50*/  IMAD R3, R6, R31, R3 ;  /* 0x0000001f06037224 */ /* 0x008fe400078e0203 */
[----:B------:R-:W-:Y:S02]  /*8d60*/  IMAD R4, R4, R20, R5 ;  /* 0x0000001404047224 */ /* 0x000fe400078e0205 */
[----:B------:R-:W-:-:S02]  /*8d70*/  IMAD.MOV.U32 R8, RZ, RZ, 0x1 ;  /* 0x00000001ff087424 */ /* 0x000fc400078e00ff */
[----:B------:R-:W-:Y:S01]  /*8d80*/  IMAD.MOV.U32 R6, RZ, RZ, R22 ;  /* 0x000000ffff067224 */ /* 0x000fe200078e0016 */
[----:B------:R-:W-:Y:S02]  /*8d90*/  SEL R20, R4, R3, !P0 ;  /* 0x0000000304147207 */ /* 0x000fe40004000000 */
[----:B------:R-:W-:-:S07]  /*8da0*/  SEL R21, R3, R4, !P0 ;  /* 0x0000000403157207 */ /* 0x000fce0004000000 */
.L_x_297:
[----:B------:R-:W-:-:S08]  /*8db0*/  NOP ;  /* 0x0000000000007918 */ /* 0x000fd00000000000 */
[----:B------:R-:W0:-:S00]  /*8dc0*/  USETMAXREG.DEALLOC.CTAPOOL 0x28 ;  /* 0x00000028000079c8 */ /* 0x000e0000080e0500 */
[----:B0-----:R-:W-:-:S13]  /*8dd0*/  ISETP.NE.AND P0, PT, R0, RZ, PT ;  /* 0x000000ff0000720c */ /* 0x001fda0003f05270 */
[----:B------:R-:W-:Y:S05]  /*8de0*/  @P0 EXIT ;  /* 0x000000000000094d */ /* 0x000fea0003800000 */
[----:B------:R-:W-:Y:S01]  /*8df0*/  LOP3.LUT P0, RZ, R8, 0xff, RZ, 0xc0, !PT ;  /* 0x000000ff08ff7812 */ /* 0x000fe2000780c0ff */
[----:B------:R-:W-:Y:S02]  /*8e00*/  IMAD.MOV.U32 R0, RZ, RZ, 0x1 ;  /* 0x00000001ff007424 */ /* 0x000fe400078e00ff */
[----:B------:R-:W-:-:S10]  /*8e10*/  IMAD.MOV.U32 R3, RZ, RZ, RZ ;  /* 0x000000ffff037224 */ /* 0x000fd400078e00ff */
[----:B------:R-:W-:Y:S05]  /*8e20*/  @!P0 BRA `(.L_x_300) ;  /* 0x0000000c00488947 */ /* 0x000fea0003800000 */
[----:B------:R-:W0:Y:S01]  /*8e30*/  LDC R0, c[0x0][0x28c] ;  /* 0x0000a300ff007b82 */ /* 0x000e220000000800 */
[----:B------:R-:W1:Y:S01]  /*8e40*/  S2R R11, SR_CgaCtaId ;  /* 0x00000000000b7919 */ /* 0x000e620000008800 */
[----:B------:R-:W-:Y:S01]  /*8e50*/  ULDC UR5, c[0x0][0x658] ;  /* 0x0001960000057ab9 */ /* 0x000fe20000000800 */
[----:B------:R-:W-:Y:S01]  /*8e60*/  UMOV UR7, 0xffffffff ;  /* 0xffffffff00077882 */ /* 0x000fe20000000000 */
[----:B------:R-:W-:Y:S01]  /*8e70*/  ULDC UR6, c[0x0][0xc] ;  /* 0x0000030000067ab9 */ /* 0x000fe20000000800 */
[----:B------:R-:W-:Y:S01]  /*8e80*/  USHF.L.U32 UR8, UR7, UR5, URZ ;  /* 0x0000000507087299 */ /* 0x000fe2000800063f */
[----:B------:R-:W-:Y:S01]  /*8e90*/  BSSY B0, `(.L_x_300) ;  /* 0x00000cb000007945 */ /* 0x000fe20003800000 */
[----:B------:R-:W-:Y:S01]  /*8ea0*/  UMOV UR9, 0x1 ;  /* 0x0000000100097882 */ /* 0x000fe20000000000 */
[----:B------:R-:W-:Y:S01]  /*8eb0*/  ULDC UR7, c[0x0][0x10] ;  /* 0x0000040000077ab9 */ /* 0x000fe20000000800 */
[----:B------:R-:W-:Y:S01]  /*8ec0*/  USHF.L.U32 UR18, UR9, UR5, URZ ;  /* 0x0000000509127299 */ /* 0x000fe2000800063f */
[----:B------:R-:W-:Y:S01]  /*8ed0*/  IMAD.MOV.U32 R9, RZ, RZ, 0x1 ;  /* 0x00000001ff097424 */ /* 0x000fe200078e00ff */
[----:B------:R-:W-:Y:S01]  /*8ee0*/  UIMAD.WIDE.U32 UR6, UR6, UR7, URZ ;  /* 0x00000007060672a5 */ /* 0x000fe2000f8e003f */
[----:B------:R-:W-:Y:S01]  /*8ef0*/  LOP3.LUT R8, R19, 0x2, RZ, 0xfc, !PT ;  /* 0x0000000213087812 */ /* 0x000fe200078efcff */
[----:B------:R-:W-:Y:S01]  /*8f00*/  ULDC UR5, c[0x0][0x14] ;  /* 0x0000050000057ab9 */ /* 0x000fe20000000800 */
[----:B------:R-:W-:Y:S01]  /*8f10*/  ULDC UR4, c[0x0][0x600] ;  /* 0x0001800000047ab9 */ /* 0x000fe20000000800 */
[----:B------:R-:W-:-:S02]  /*8f20*/  UIMAD.WIDE.U32 UR22, UR6, UR5, URZ ;  /* 0x00000005061672a5 */ /* 0x000fc4000f8e003f */
[----:B------:R-:W-:Y:S02]  /*8f30*/  UIMAD UR13, UR7, UR5, URZ ;  /* 0x00000005070d72a4 */ /* 0x000fe4000f8e023f */
[----:B------:R-:W-:Y:S02]  /*8f40*/  UIADD3 UR4, UR4, -0x1, URZ ;  /* 0xffffffff04047890 */ /* 0x000fe4000fffe03f */
[----:B------:R-:W-:Y:S02]  /*8f50*/  ULOP3.LUT UR17, URZ, UR8, URZ, 0x33, !UPT ;  /* 0x000000083f117292 */ /* 0x000fe4000f8e333f */
[----:B------:R-:W-:Y:S01]  /*8f60*/  UIADD3 UR13, UR23, UR13, URZ ;  /* 0x0000000d170d7290 */ /* 0x000fe2000fffe03f */
[----:B0-----:R-:W-:Y:S01]  /*8f70*/  VIADD R0, R0, 0x1f ;  /* 0x0000001f00007836 */ /* 0x001fe20000000000 */
[----:B------:R-:W-:-:S04]  /*8f80*/  ULDC.64 UR24, c[0x0][0x198] ;  /* 0x0000660000187ab9 */ /* 0x000fc80000000a00 */
[----:B------:R-:W-:-:S04]  /*8f90*/  SHF.R.S32.HI R3, RZ, 0x1f, R0 ;  /* 0x0000001fff037819 */ /* 0x000fc80000011400 */
[----:B------:R-:W-:Y:S01]  /*8fa0*/  LEA.HI R10, R3, R0, RZ, 0x5 ;  /* 0x00000000030a7211 */ /* 0x000fe200078f28ff */
[C---:B-1----:R-:W-:Y:S02]  /*8fb0*/  IMAD.SHL.U32 R4, R11.reuse, 0x800, RZ ;  /* 0x000008000b047824 */ /* 0x042fe400078e00ff */
[----:B------:R-:W-:Y:S01]  /*8fc0*/  IMAD.SHL.U32 R11, R11, 0x40, RZ ;  /* 0x000000400b0b7824 */ /* 0x000fe200078e00ff */
[----:B------:R-:W-:Y:S01]  /*8fd0*/  SHF.R.S32.HI R10, RZ, 0x5, R10 ;  /* 0x00000005ff0a7819 */ /* 0x000fe2000001140a */
[----:B------:R-:W-:Y:S01]  /*8fe0*/  IMAD.MOV.U32 R0, RZ, RZ, 0x1 ;  /* 0x00000001ff007424 */ /* 0x000fe200078e00ff */
[----:B------:R-:W-:Y:S01]  /*8ff0*/  LOP3.LUT R4, R4, 0x800, RZ, 0xc0, !PT ;  /* 0x0000080004047812 */ /* 0x000fe200078ec0ff */
[----:B------:R-:W-:Y:S01]  /*9000*/  IMAD.MOV.U32 R3, RZ, RZ, RZ ;  /* 0x000000ffff037224 */ /* 0x000fe200078e00ff */
[----:B------:R-:W-:Y:S01]  /*9010*/  LOP3.LUT R11, R11, 0x40, RZ, 0xc0, !PT ;  /* 0x000000400b0b7812 */ /* 0x000fe200078ec0ff */
[----:B------:R-:W-:Y:S01]  /*9020*/  VIADD R13, R10, 0x1 ;  /* 0x000000010a0d7836 */ /* 0x000fe20000000000 */
[----:B------:R-:W-:-:S07]  /*9030*/  LOP3.LUT R12, R4, 0x6100, RZ, 0xfc, !PT ;  /* 0x00006100040c7812 */ /* 0x000fce00078efcff */
.L_x_311:
[----:B------:R-:W-:-:S03]  /*9040*/  UMOV UR5, 0xffffffff ;  /* 0xffffffff00057882 */ /* 0x000fc60000000000 */
[----:B------:R-:W-:Y:S05]  /*9050*/  BRA.DIV UR5, `(.L_x_301) ;  /* 0x0000000e05807947 */ /* 0x000fea000b800000 */
[----:B------:R-:W-:-:S13]  /*9060*/  ELECT P6, URZ, PT ;  /* 0x00000000003f782f */ /* 0x000fda00038c0000 */
.L_x_321:
[----:B------:R-:W0:Y:S01]  /*9070*/  LDC R4, c[0x0][0x28c] ;  /* 0x0000a300ff047b82 */ /* 0x000e220000000800 */
[----:B------:R-:W-:Y:S01]  /*9080*/  BSSY B1, `(.L_x_302) ;  /* 0x0000038000017945 */ /* 0x000fe20003800000 */
[----:B0-----:R-:W-:-:S13]  /*9090*/  ISETP.LT.OR P6, PT, R4, 0x1, !P6 ;  /* 0x000000010400780c */ /* 0x001fda00077c1670 */
[----:B------:R-:W-:Y:S05]  /*90a0*/  @P6 BRA `(.L_x_303) ;  /* 0x0000000000d46947 */ /* 0x000fea0003800000 */
[----:B------:R-:W-:Y:S02]  /*90b0*/  IMAD R20, R20, 0x80, R11 ;  /* 0x0000008014147824 */ /* 0x000fe400078e020b */
[----:B------:R-:W-:Y:S02]  /*90c0*/  IMAD.SHL.U32 R21, R21, 0x100, RZ ;  /* 0x0000010015157824 */ /* 0x000fe400078e00ff */
[----:B------:R-:W-:Y:S02]  /*90d0*/  IMAD.MOV.U32 R24, RZ, RZ, RZ ;  /* 0x000000ffff187224 */ /* 0x000fe400078e00ff */
[----:B------:R-:W-:Y:S02]  /*90e0*/  IMAD.MOV.U32 R4, RZ, RZ, R13 ;  /* 0x000000ffff047224 */ /* 0x000fe400078e000d */
[----:B------:R-:W-:Y:S02]  /*90f0*/  IMAD.MOV.U32 R5, RZ, RZ, R0 ;  /* 0x000000ffff057224 */ /* 0x000fe400078e0000 */
[----:B------:R-:W-:-:S07]  /*9100*/  IMAD.MOV.U32 R7, RZ, RZ, R3 ;  /* 0x000000ffff077224 */ /* 0x000fce00078e0003 */
.L_x_306:
[----:B------:R-:W0:Y:S01]  /*9110*/  S2R R15, SR_CgaCtaId ;  /* 0x00000000000f7919 */ /* 0x000e220000008800 */
[----:B------:R-:W-:Y:S02]  /*9120*/  MOV R14, 0x400 ;  /* 0x00000400000e7802 */ /* 0x000fe40000000f00 */
[----:B------:R-:W-:Y:S02]  /*9130*/  LOP3.LUT P1, RZ, R18, 0x7f, RZ, 0xc0, !PT ;  /* 0x0000007f12ff7812 */ /* 0x000fe4000782c0ff */
[----:B0-----:R-:W-:Y:S02]  /*9140*/  LEA R22, R15, R14, 0x18 ;  /* 0x0000000e0f167211 */ /* 0x001fe400078ec0ff */
[----:B------:R-:W-:-:S09]  /*9150*/  SHF.L.U32 R14, R5, 0x1f, RZ ;  /* 0x0000001f050e7819 */ /* 0x000fd200000006ff */
[----:B------:R-:W0:Y:S01]  /*9160*/  @!P1 LDC R15, c[0x0][0x500] ;  /* 0x00014000ff0f9b82 */ /* 0x000e220000000800 */
[----:B------:R-:W-:-:S04]  /*9170*/  IMAD R23, R7, 0x8, R22 ;  /* 0x0000000807177824 */ /* 0x000fc800078e0216 */
[----:B------:R-:W1:Y:S02]  /*9180*/  SYNCS.PHASECHK.TRANS64.TRYWAIT P0, [R23+URZ+0x18], R14 ;  /* 0x0000180e170075a7 */ /* 0x000e64000800017f */
[----:B-1----:R-:W-:Y:S05]  /*9190*/  @!P0 BRA `(.L_x_304) ;  /* 0x0000000c00508947 */ /* 0x002fea0003800000 */
.L_x_322:
[----:B-1----:R-:W-:Y:S01]  /*91a0*/  PRMT R14, R8, 0x9910, RZ ;  /* 0x00009910080e7816 */ /* 0x002fe200000000ff */
[----:B0-----:R0:W-:Y:S03]  /*91b0*/  @!P1 SYNCS.ARRIVE.TRANS64 RZ, [R23+URZ], R15 ;  /* 0x0000000f17ff99a7 */ /* 0x0011e6000800003f */
[----:B------:R-:W-:-:S13]  /*91c0*/  ISETP.NE.AND P0, PT, R14, 0x2, PT ;  /* 0x000000020e00780c */ /* 0x000fda0003f05270 */
[----:B0-----:R-:W-:Y:S05]  /*91d0*/  @P0 BRA `(.L_x_305) ;  /* 0x0000000000040947 */ /* 0x001fea0003800000 */
[----:B------:R-:W-:Y:S01]  /*91e0*/  BPT.TRAP 0x1 ;  /* 0x000000040000795c */ /* 0x000fe20000300000 */
.L_x_305:
[----:B------:R-:W-:Y:S01]  /*91f0*/  R2UR UR19, R22 ;  /* 0x00000000161372ca */ /* 0x000fe200000e0000 */
[----:B------:R-:W-:Y:S01]  /*9200*/  IMAD R22, R7, 0x2000, R22 ;  /* 0x0000200007167824 */ /* 0x000fe200078e0216 */
[----:B------:R-:W-:Y:S01]  /*9210*/  R2UR UR9, R23 ;  /* 0x00000000170972ca */ /* 0x000fe200000e0000 */
[----:B------:R-:W-:Y:S01]  /*9220*/  IMAD R14, R7, 0x1000, R12 ;  /* 0x00001000070e7824 */ /* 0x000fe200078e020c */
[----:B------:R-:W-:Y:S01]  /*9230*/  UIADD3 UR6, UP0, UR24, 0xf0, URZ ;  /* 0x000000f018067890 */ /* 0x000fe2000ff1e03f */
[----:B------:R-:W-:Y:S01]  /*9240*/  VIADD R4, R4, 0xffffffff ;  /* 0xffffffff04047836 */ /* 0x000fe20000000000 */
[----:B------:R-:W-:Y:S01]  /*9250*/  R2UR UR5, R22 ;  /* 0x00000000160572ca */ /* 0x000fe200000e0000 */
[----:B------:R-:W-:Y:S01]  /*9260*/  UIADD3 UR26, UP1, UR24, 0x1f0, URZ ;  /* 0x000001f0181a7890 */ /* 0x000fe2000ff3e03f */
[----:B------:R-:W-:Y:S01]  /*9270*/  R2UR UR8, R14 ;  /* 0x000000000e0872ca */ /* 0x000fe200000e0000 */
[----:B------:R-:W-:Y:S01]  /*9280*/  UIADD3.X UR7, URZ, UR25, URZ, UP0, !UPT ;  /* 0x000000193f077290 */ /* 0x000fe200087fe43f */
[----:B------:R-:W-:Y:S01]  /*9290*/  R2UR UR11, R21 ;  /* 0x00000000150b72ca */ /* 0x000fe200000e0000 */
[----:B------:R-:W-:Y:S01]  /*92a0*/  VIADD R7, R7, 0x1 ;  /* 0x0000000107077836 */ /* 0x000fe20000000000 */
[----:B------:R-:W-:Y:S01]  /*92b0*/  R2UR UR10, R24 ;  /* 0x00000000180a72ca */ /* 0x000fe200000e0000 */
[----:B------:R-:W-:Y:S01]  /*92c0*/  UIADD3.X UR27, URZ, UR25, URZ, UP1, !UPT ;  /* 0x000000193f1b7290 */ /* 0x000fe20008ffe43f */
[----:B------:R-:W-:Y:S01]  /*92d0*/  R2UR UR12, R6 ;  /* 0x00000000060c72ca */ /* 0x000fe200000e0000 */
[----:B------:R-:W-:Y:S01]  /*92e0*/  UMOV UR14, 0x0 ;  /* 0x00000000000e7882 */ /* 0x000fe20000000000 */
[----:B------:R-:W-:Y:S01]  /*92f0*/  R2UR UR20, R20 ;  /* 0x00000000141472ca */ /* 0x000fe200000e0000 */
[----:B------:R-:W-:Y:S01]  /*9300*/  UMOV UR15, 0x10000000 ;  /* 0x10000000000f7882 */ /* 0x000fe20000000000 */
[----:B------:R-:W-:Y:S01]  /*9310*/  ISETP.GT.AND P1, PT, R4, 0x1, PT ;  /* 0x000000010400780c */ /* 0x000fe20003f24270 */
[----:B------:R-:W-:Y:S01]  /*9320*/  UIADD3 UR16, UR5, 0x100, URZ ;  /* 0x0000010005107890 */ /* 0x000fe2000fffe03f */
[----:B------:R-:W-:Y:S01]  /*9330*/  ISETP.NE.AND P0, PT, R7, 0x3, PT ;  /* 0x000000030700780c */ /* 0x000fe20003f05270 */
[----:B------:R-:W-:Y:S01]  /*9340*/  UIADD3 UR5, UR19, UR8, URZ ;  /* 0x0000000813057290 */ /* 0x000fe2000fffe03f */
[----:B------:R-:W-:Y:S01]  /*9350*/  VIADD R24, R24, 0x20 ;  /* 0x0000002018187836 */ /* 0x000fe20000000000 */
[----:B------:R-:W-:Y:S01]  /*9360*/  UMOV UR21, 0x30000 ;  /* 0x0003000000157882 */ /* 0x000fe20000000000 */
[----:B------:R-:W-:-:S02]  /*9370*/  SEL R14, RZ, 0x1, P0 ;  /* 0x00000001ff0e7807 */ /* 0x000fc40000000000 */
[----:B------:R-:W-:Y:S01]  /*9380*/  UMOV UR8, UR16 ;  /* 0x0000001000087c82 */ /* 0x000fe20008000000 */
[----:B------:R-:W-:Y:S01]  /*9390*/  SEL R7, R7, RZ, P0 ;  /* 0x000000ff07077207 */ /* 0x000fe20000000000 */
[----:B------:R0:W-:Y:S01]  /*93a0*/  UTMALDG.3D [UR8], [UR6], desc[UR14] ;  /* 0x00000e08060075b4 */ /* 0x0001e20008011000 */
[----:B------:R-:W-:Y:S01]  /*93b0*/  LOP3.LUT R5, R5, R14, RZ, 0x3c, !PT ;  /* 0x0000000e05057212 */ /* 0x000fe200078e3cff */
[----:B0-----:R-:W-:Y:S01]  /*93c0*/  UMOV UR11, UR20 ;  /* 0x00000014000b7c82 */ /* 0x001fe20008000000 */
[----:B------:R-:W-:Y:S02]  /*93d0*/  UMOV UR8, UR5 ;  /* 0x0000000500087c82 */ /* 0x000fe40008000000 */
[----:B------:R0:W-:Y:S02]  /*93e0*/  UTMALDG.3D.MULTICAST [UR8], [UR26], UR21, desc[UR14] ;  /* 0x00000e081a0073b4 */ /* 0x0001e40008011815 */
[----:B0-----:R-:W-:Y:S05]  /*93f0*/  @P1 BRA `(.L_x_306) ;  /* 0xfffffffc00441947 */ /* 0x001fea000383ffff */
.L_x_303:
[----:B------:R-:W-:Y:S05]  /*9400*/  BSYNC B1 ;  /* 0x0000000000017941 */ /* 0x000fea0003800000 */
.L_x_302:
[----:B------:R-:W-:Y:S01]  /*9410*/  LOP3.LUT P1, RZ, R9, 0xff, RZ, 0xc0, !PT ;  /* 0x000000ff09ff7812 */ /* 0x000fe2000782c0ff */
[C---:B------:R-:W-:Y:S01]  /*9420*/  IMAD.IADD R6, R10.reuse, 0x1, R3 ;  /* 0x000000010a067824 */ /* 0x040fe200078e0203 */
[----:B------:R-:W-:Y:S01]  /*9430*/  ULDC.64 UR6, c[0x0][0x650] ;  /* 0x0001940000067ab9 */ /* 0x000fe20000000a00 */
[----:B------:R-:W-:Y:S01]  /*9440*/  ISETP.GE.U32.AND P2, PT, R10, 0x3, PT ;  /* 0x000000030a00780c */ /* 0x000fe20003f46070 */
[----:B------:R-:W-:Y:S01]  /*9450*/  BSSY B1, `(.L_x_307) ;  /* 0x000006c000017945 */ /* 0x000fe20003800000 */
[----:B------:R-:W-:Y:S01]  /*9460*/  IMAD.MOV.U32 R21, RZ, RZ, -0x1 ;  /* 0xffffffffff157424 */ /* 0x000fe200078e00ff */
[----:B------:R-:W-:Y:S01]  /*9470*/  ISETP.GT.U32.AND P0, PT, R6, 0x2, PT ;  /* 0x000000020600780c */ /* 0x000fe20003f04070 */
[----:B------:R-:W-:Y:S01]  /*9480*/  IMAD.MOV.U32 R20, RZ, RZ, -0x1 ;  /* 0xffffffffff147424 */ /* 0x000fe200078e00ff */
[----:B------:R-:W-:Y:S02]  /*9490*/  PRMT R9, RZ, 0x7610, R9 ;  /* 0x00007610ff097816 */ /* 0x000fe40000000009 */
[----:B------:R-:W-:-:S03]  /*94a0*/  ISETP.LT.U32.AND P0, PT, R10, 0x3, P0 ;  /* 0x000000030a00780c */ /* 0x000fc60000701070 */
[----:B------:R-:W0:Y:S01]  /*94b0*/  @P1 S2R R5, SR_CgaCtaId ;  /* 0x0000000000051919 */ /* 0x000e220000008800 */
[----:B------:R-:W-:-:S04]  /*94c0*/  @P1 MOV R4, 0x400 ;  /* 0x0000040000041802 */ /* 0x000fc80000000f00 */
[----:B0-----:R-:W-:Y:S01]  /*94d0*/  @P1 LEA R3, R5, R4, 0x18 ;  /* 0x0000000405031211 */ /* 0x001fe200078ec0ff */
[----:B------:R-:W-:-:S03]  /*94e0*/  IMAD.WIDE.U32 R4, R6, -0x55555555, RZ ;  /* 0xaaaaaaab06047825 */ /* 0x000fc600078e00ff */
[----:B------:R0:W-:Y:S01]  /*94f0*/  @P1 SYNCS.ARRIVE.TRANS64.A1T0 RZ, [R3+URZ+0x48], RZ ;  /* 0x000048ff03ff19a7 */ /* 0x0001e2000810003f */
[----:B------:R-:W-:Y:S02]  /*9500*/  IADD3 R16, P1, R16, UR22, RZ ;  /* 0x0000001610107c10 */ /* 0x000fe4000ff3e0ff */
[----:B------:R-:W-:Y:S02]  /*9510*/  SHF.R.U32.HI R5, RZ, 0x1, R5 ;  /* 0x00000001ff057819 */ /* 0x000fe40000011605 */
[----:B------:R-:W-:Y:S02]  /*9520*/  IADD3.X R17, R17, UR13, RZ, P1, !PT ;  /* 0x0000000d11117c10 */ /* 0x000fe40008ffe4ff */
[----:B------:R-:W-:Y:S02]  /*9530*/  PRMT R4, RZ, 0x7610, R4 ;  /* 0x00007610ff047816 */ /* 0x000fe40000000004 */
[----:B0-----:R-:W-:Y:S02]  /*9540*/  SEL R3, RZ, 0x1, !P0 ;  /* 0x00000001ff037807 */ /* 0x001fe40004000000 */
[----:B------:R-:W-:-:S02]  /*9550*/  ISETP.GE.U32.AND P0, PT, R16, UR6, PT ;  /* 0x0000000610007c0c */ /* 0x000fc4000bf06070 */
[----:B------:R-:W-:Y:S01]  /*9560*/  LOP3.LUT R0, R0, R3, RZ, 0x3c, !PT ;  /* 0x0000000300007212 */ /* 0x000fe200078e3cff */
[----:B------:R-:W-:Y:S01]  /*9570*/  IMAD R3, R5, -0x3, R6 ;  /* 0xfffffffd05037824 */ /* 0x000fe200078e0206 */
[----:B------:R-:W-:Y:S01]  /*9580*/  ISETP.GE.U32.AND.EX P0, PT, R17, UR7, PT, P0 ;  /* 0x0000000711007c0c */ /* 0x000fe2000bf06100 */
[----:B------:R-:W-:Y:S01]  /*9590*/  IMAD.MOV.U32 R6, RZ, RZ, -0x1 ;  /* 0xffffffffff067424 */ /* 0x000fe200078e00ff */
[----:B------:R-:W-:-:S11]  /*95a0*/  @P2 LOP3.LUT R0, R0, 0x1, R5, 0x78, !PT ;  /* 0x0000000100002812 */ /* 0x000fd600078e7805 */
[----:B------:R-:W-:Y:S05]  /*95b0*/  @P0 BRA `(.L_x_308) ;  /* 0x0000000400540947 */ /* 0x000fea0003800000 */
[----:B------:R-:W0:Y:S01]  /*95c0*/  S2R R15, SR_CTAID.X ;  /* 0x00000000000f7919 */ /* 0x000e220000002500 */
[----:B------:R-:W-:Y:S01]  /*95d0*/  ULDC.64 UR6, c[0x0][0x628] ;  /* 0x00018a0000067ab9 */ /* 0x000fe20000000a00 */
[----:B------:R-:W-:Y:S01]  /*95e0*/  ULDC UR8, c[0x0][0x630] ;  /* 0x00018c0000087ab9 */ /* 0x000fe20000000800 */
[----:B------:R-:W-:Y:S01]  /*95f0*/  ISETP.NE.U32.AND P0, PT, RZ, UR6, PT ;  /* 0x00000006ff007c0c */ /* 0x000fe2000bf05070 */
[----:B------:R-:W1:Y:S01]  /*9600*/  S2R R20, SR_CTAID.Y ;  /* 0x0000000000147919 */ /* 0x000e620000002600 */
[----:B------:R-:W-:Y:S01]  /*9610*/  ULDC UR9, c[0x0][0x150] ;  /* 0x0000540000097ab9 */ /* 0x000fe20000000800 */
[----:B------:R-:W-:Y:S01]  /*9620*/  IMAD.MOV.U32 R4, RZ, RZ, R16 ;  /* 0x000000ffff047224 */ /* 0x000fe200078e0010 */
[----:B------:R-:W-:Y:S01]  /*9630*/  ISETP.NE.AND.EX P0, PT, RZ, UR7, PT, P0 ;  /* 0x00000007ff007c0c */ /* 0x000fe2000bf05300 */
[----:B------:R-:W-:Y:S01]  /*9640*/  IMAD.MOV.U32 R5, RZ, RZ, R17 ;  /* 0x000000ffff057224 */ /* 0x000fe200078e0011 */
[----:B0-----:R-:W-:-:S11]  /*9650*/  I2FP.F32.U32 R22, R15 ;  /* 0x0000000f00167245 */ /* 0x001fd60000201000 */
[----:B------:R-:W-:Y:S05]  /*9660*/  @!P0 BRA `(.L_x_309) ;  /* 0x0000000000288947 */ /* 0x000fea0003800000 */
[----:B------:R-:W-:Y:S02]  /*9670*/  ULDC UR5, c[0x0][0x634] ;  /* 0x00018d0000057ab9 */ /* 0x000fe40000000800 */
[----:B------:R-:W-:-:S05]  /*9680*/  IADD3 R5, P0, R16, UR5, RZ ;  /* 0x0000000510057c10 */ /* 0x000fca000ff1e0ff */
[----:B------:R-:W-:-:S04]  /*9690*/  IMAD.X R21, RZ, RZ, R17, P0 ;  /* 0x000000ffff157224 */ /* 0x000fc800000e0611 */
[----:B------:R-:W-:-:S04]  /*96a0*/  IMAD.WIDE.U32 R6, R21, UR6, RZ ;  /* 0x0000000615067c25 */ /* 0x000fc8000f8e00ff */
[----:B------:R-:W-:-:S04]  /*96b0*/  IMAD.WIDE.U32 R6, P0, R5, UR7, R6 ;  /* 0x0000000705067c25 */ /* 0x000fc8000f800006 */
[----:B------:R-:W-:-:S04]  /*96c0*/  IMAD.WIDE.U32 R4, R5, UR6, RZ ;  /* 0x0000000605047c25 */ /* 0x000fc8000f8e00ff */
[----:B------:R-:W-:Y:S01]  /*96d0*/  IMAD.MOV.U32 R4, RZ, RZ, R7 ;  /* 0x000000ffff047224 */ /* 0x000fe200078e0007 */
[----:B------:R-:W-:Y:S01]  /*96e0*/  IADD3 RZ, P1, R5, R6, RZ ;  /* 0x0000000605ff7210 */ /* 0x000fe20007f3e0ff */
[----:B------:R-:W-:-:S04]  /*96f0*/  IMAD.X R5, RZ, RZ, RZ, P0 ;  /* 0x000000ffff057224 */ /* 0x000fc800000e06ff */
[----:B------:R-:W-:-:S08]  /*9700*/  IMAD.WIDE.U32.X R4, R21, UR7, R4, P1 ;  /* 0x0000000715047c25 */ /* 0x000fd000088e0404 */
.L_x_309:
[--C-:B------:R-:W-:Y:S01]  /*9710*/  SHF.R.U64 R14, R4, UR8, R5.reuse ;  /* 0x00000008040e7c19 */ /* 0x100fe20008001205 */
[----:B------:R-:W-:Y:S01]  /*9720*/  FMUL R22, R22, UR9 ;  /* 0x0000000916167c20 */ /* 0x000fe20008400000 */
[----:B------:R-:W-:Y:S01]  /*9730*/  SHF.R.U32.HI R4, RZ, UR8, R5 ;  /* 0x00000008ff047c19 */ /* 0x000fe20008011605 */
[----:B------:R-:W0:Y:S01]  /*9740*/  LDC R6, c[0x0][0x144] ;  /* 0x00005100ff067b82 */ /* 0x000e220000000800 */
[----:B------:R-:W-:Y:S01]  /*9750*/  IADD3 R5, P0, RZ, -R14, RZ ;  /* 0x8000000eff057210 */ /* 0x000fe20007f1e0ff */
[----:B------:R-:W-:Y:S01]  /*9760*/  ULDC UR5, c[0x0][0x154] ;  /* 0x0000550000057ab9 */ /* 0x000fe20000000800 */
[----:B-1----:R-:W-:Y:S01]  /*9770*/  I2FP.F32.U32 R7, R20 ;  /* 0x0000001400077245 */ /* 0x002fe20000201000 */
[----:B------:R-:W1:Y:S01]  /*9780*/  F2I.U32.TRUNC.NTZ R22, R22 ;  /* 0x0000001600167305 */ /* 0x000e62000020f000 */
[----:B------:R-:W-:Y:S01]  /*9790*/  ULDC.64 UR6, c[0x0][0x620] ;  /* 0x0001880000067ab9 */ /* 0x000fe20000000a00 */
[----:B------:R-:W-:Y:S01]  /*97a0*/  IMAD.X R4, RZ, RZ, ~R4, P0 ;  /* 0x000000ffff047224 */ /* 0x000fe200000e0e04 */
[----:B------:R-:W-:Y:S01]  /*97b0*/  ISETP.NE.AND P2, PT, R2, 0x1, PT ;  /* 0x000000010200780c */ /* 0x000fe20003f45270 */
[----:B------:R-:W-:Y:S01]  /*97c0*/  FMUL R23, R7, UR5 ;  /* 0x0000000507177c20 */ /* 0x000fe20008400000 */
[----:B------:R-:W2:Y:S01]  /*97d0*/  LDC R25, c[0x0][0x148] ;  /* 0x00005200ff197b82 */ /* 0x000ea20000000800 */
[----:B------:R-:W-:Y:S01]  /*97e0*/  IMAD R4, R4, UR6, RZ ;  /* 0x0000000604047c24 */ /* 0x000fe2000f8e02ff */
[----:B------:R-:W-:-:S03]  /*97f0*/  ULDC UR5, c[0x0][0x618] ;  /* 0x0001860000057ab9 */ /* 0x000fc60000000800 */
[----:B------:R-:W3:Y:S01]  /*9800*/  F2I.U32.TRUNC.NTZ R23, R23 ;  /* 0x0000001700177305 */ /* 0x000ee2000020f000 */
[C---:B------:R-:W-:Y:S02]  /*9810*/  IMAD R7, R5.reuse, UR7, R4 ;  /* 0x0000000705077c24 */ /* 0x040fe4000f8e0204 */
[----:B------:R-:W-:Y:S01]  /*9820*/  IMAD.WIDE.U32 R4, R5, UR6, R16 ;  /* 0x0000000605047c25 */ /* 0x000fe2000f8e0010 */
[----:B------:R-:W-:Y:S02]  /*9830*/  ULDC.64 UR6, c[0x0][0x640] ;  /* 0x0001900000067ab9 */ /* 0x000fe40000000a00 */
[----:B------:R-:W-:Y:S01]  /*9840*/  ISETP.NE.U32.AND P0, PT, RZ, UR6, PT ;  /* 0x00000006ff007c0c */ /* 0x000fe2000bf05070 */
[----:B------:R-:W-:Y:S02]  /*9850*/  IMAD.IADD R5, R5, 0x1, R7 ;  /* 0x0000000105057824 */ /* 0x000fe400078e0207 */
[----:B-1----:R-:W-:Y:S01]  /*9860*/  IMAD.MOV R22, RZ, RZ, -R22 ;  /* 0x000000ffff167224 */ /* 0x002fe200078e0a16 */
[----:B------:R-:W-:-:S02]  /*9870*/  ISETP.NE.AND.EX P0, PT, RZ, UR7, PT, P0 ;  /* 0x00000007ff007c0c */ /* 0x000fc4000bf05300 */
[----:B------:R-:W-:Y:S01]  /*9880*/  SHF.R.U64 R21, R4, UR5, R5 ;  /* 0x0000000504157c19 */ /* 0x000fe20008001205 */
[----:B0-----:R-:W-:Y:S01]  /*9890*/  IMAD R15, R6, R22, R15 ;  /* 0x00000016060f7224 */ /* 0x001fe200078e020f */
[----:B------:R-:W-:Y:S01]  /*98a0*/  SHF.R.U32.HI R4, RZ, UR5, R5 ;  /* 0x00000005ff047c19 */ /* 0x000fe20008011605 */
[----:B------:R-:W-:Y:S01]  /*98b0*/  ULDC UR5, c[0x0][0x608] ;  /* 0x0001820000057ab9 */ /* 0x000fe20000000800 */
[----:B---3--:R-:W-:Y:S02]  /*98c0*/  IMAD.MOV R6, RZ, RZ, -R23 ;  /* 0x000000ffff067224 */ /* 0x008fe400078e0a17 */
[--C-:B------:R-:W-:Y:S02]  /*98d0*/  SHF.R.U64 R22, R21, UR5, R4.reuse ;  /* 0x0000000515167c19 */ /* 0x100fe40008001204 */
[----:B------:R-:W-:Y:S01]  /*98e0*/  SHF.R.U32.HI R5, RZ, UR5, R4 ;  /* 0x00000005ff057c19 */ /* 0x000fe20008011604 */
[----:B------:R-:W-:Y:S01]  /*98f0*/  ULDC UR5, c[0x0][0x658] ;  /* 0x0001960000057ab9 */ /* 0x000fe20000000800 */
[----:B--2---:R-:W-:-:S02]  /*9900*/  @P2 IMAD R15, R25, R6, R20 ;  /* 0x00000006190f2224 */ /* 0x004fc400078e0214 */
[--C-:B------:R-:W-:Y:S02]  /*9910*/  SHF.R.U64 R20, R22, UR5, R5.reuse ;  /* 0x0000000516147c19 */ /* 0x100fe40008001205 */
[----:B------:R-:W-:-:S03]  /*9920*/  SHF.R.U32.HI R23, RZ, UR5, R5 ;  /* 0x00000005ff177c19 */ /* 0x000fc60008011605 */
[----:B------:R-:W-:Y:S02]  /*9930*/  IMAD.MOV.U32 R6, RZ, RZ, R20 ;  /* 0x000000ffff067224 */ /* 0x000fe400078e0014 */
[----:B------:R-:W-:Y:S01]  /*9940*/  IMAD.MOV.U32 R5, RZ, RZ, R23 ;  /* 0x000000ffff057224 */ /* 0x000fe200078e0017 */
[----:B------:R-:W-:Y:S06]  /*9950*/  @!P0 BRA `(.L_x_310) ;  /* 0x00000000002c8947 */ /* 0x000fec0003800000 */
        /* <DEDUP_REMOVED lines=9> */
[----:B------:R-:W-:-:S04]  /*99f0*/  IMAD.WIDE.U32.X R4, R23, UR7, R4, P1 ;  /* 0x0000000717047c25 */ /* 0x000fc800088e0404 */
[----:B------:R-:W-:-:S07]  /*9a00*/  IMAD.MOV.U32 R6, RZ, RZ, R4 ;  /* 0x000000ffff067224 */ /* 0x000fce00078e0004 */
.L_x_310:
[----:B------:R-:W-:Y:S01]  /*9a10*/  ULDC UR5, c[0x0][0x648] ;  /* 0x0001920000057ab9 */ /* 0x000fe20000000800 */
[----:B------:R-:W-:Y:S01]  /*9a20*/  LOP3.LUT R4, R22, UR17, RZ, 0xc0, !PT ;  /* 0x0000001116047c12 */ /* 0x000fe2000f8ec0ff */
[----:B------:R-:W-:Y:S01]  /*9a30*/  ULDC UR6, c[0x0][0x610] ;  /* 0x0001840000067ab9 */ /* 0x000fe20000000800 */
[----:B------:R-:W-:Y:S01]  /*9a40*/  SHF.R.U64 R5, R6, UR5, R5 ;  /* 0x0000000506057c19 */ /* 0x000fe20008001205 */
[----:B------:R-:W-:Y:S01]  /*9a50*/  ULDC UR5, c[0x0][0x638] ;  /* 0x00018e0000057ab9 */ /* 0x000fe20000000800 */
[----:B------:R-:W-:-:S03]  /*9a60*/  LOP3.LUT R21, R21, UR4, RZ, 0xc0, !PT ;  /* 0x0000000415157c12 */ /* 0x000fc6000f8ec0ff */
[----:B------:R-:W-:Y:S02]  /*9a70*/  IMAD.MOV R7, RZ, RZ, -R5 ;  /* 0x000000ffff077224 */ /* 0x000fe400078e0a05 */
[----:B------:R-:W-:Y:S02]  /*9a80*/  IMAD R4, R5, UR18, R4 ;  /* 0x0000001205047c24 */ /* 0x000fe4000f8e0204 */
[----:B------:R-:W-:Y:S01]  /*9a90*/  IMAD R20, R7, UR5, R20 ;  /* 0x0000000507147c24 */ /* 0x000fe2000f8e0214 */
[----:B------:R-:W-:Y:S01]  /*9aa0*/  ULDC UR5, c[0x0][0x600] ;  /* 0x0001800000057ab9 */ /* 0x000fe20000000800 */
[----:B------:R-:W-:Y:S02]  /*9ab0*/  IMAD R15, R4, UR6, R15 ;  /* 0x00000006040f7c24 */ /* 0x000fe4000f8e020f */
[----:B------:R-:W-:Y:S02]  /*9ac0*/  IMAD R6, R20, UR5, R21 ;  /* 0x0000000514067c24 */ /* 0x000fe4000f8e0215 */
[----:B------:R-:W-:-:S03]  /*9ad0*/  IMAD.MOV.U32 R4, RZ, RZ, 0x1 ;  /* 0x00000001ff047424 */ /* 0x000fc600078e00ff */
[----:B------:R-:W-:Y:S02]  /*9ae0*/  SEL R20, R6, R15, !P2 ;  /* 0x0000000f06147207 */ /* 0x000fe40005000000 */
[----:B------:R-:W-:Y:S01]  /*9af0*/  SEL R21, R15, R6, !P2 ;  /* 0x000000060f157207 */ /* 0x000fe20005000000 */
[----:B------:R-:W-:-:S07]  /*9b00*/  IMAD.MOV.U32 R6, RZ, RZ, R14 ;  /* 0x000000ffff067224 */ /* 0x000fce00078e000e */
.L_x_308:
[----:B------:R-:W-:Y:S05]  /*9b10*/  BSYNC B1 ;  /* 0x0000000000017941 */ /* 0x000fea0003800000 */
.L_x_307:
[----:B------:R-:W-:-:S13]  /*9b20*/  LOP3.LUT P0, RZ, R4, 0xff, RZ, 0xc0, !PT ;  /* 0x000000ff04ff7812 */ /* 0x000fda000780c0ff */
[----:B------:R-:W-:Y:S05]  /*9b30*/  @P0 BRA `(.L_x_311) ;  /* 0xfffffff400400947 */ /* 0x000fea000383ffff */
[----:B------:R-:W-:Y:S05]  /*9b40*/  BSYNC B0 ;  /* 0x0000000000007941 */ /* 0x000fea0003800000 */
.L_x_300:
[----:B------:R-:W-:-:S03]  /*9b50*/  UMOV UR5, 0xffffffff ;  /* 0xffffffff00057882 */ /* 0x000fc60000000000 */
[----:B------:R-:W-:Y:S05]  /*9b60*/  BRA.DIV UR5, `(.L_x_312) ;  /* 0x0000000205f07947 */ /* 0x000fea000b800000 */
[----:B------:R-:W-:-:S13]  /*9b70*/  ELECT P6, URZ, PT ;  /* 0x00000000003f782f */ /* 0x000fda00038c0000 */
.L_x_325:
[----:B------:R-:W-:Y:S04]  /*9b80*/  BSSY B0, `(.L_x_313) ;  /* 0x0000022000007945 */ /* 0x000fe80003800000 */
[----:B------:R-:W-:Y:S05]  /*9b90*/  @!P6 BRA `(.L_x_314) ;  /* 0x000000000080e947 */ /* 0x000fea0003800000 */
[----:B------:R-:W-:-:S04]  /*9ba0*/  LOP3.LUT R19, R19, 0x2, RZ, 0xfc, !PT ;  /* 0x0000000213137812 */ /* 0x000fc800078efcff */
[----:B------:R-:W-:-:S13]  /*9bb0*/  ISETP.NE.AND P0, PT, R19, 0x3, PT ;  /* 0x000000031300780c */ /* 0x000fda0003f05270 */
[----:B------:R-:W-:Y:S05]  /*9bc0*/  @!P0 BRA `(.L_x_315) ;  /* 0x0000000000048947 */ /* 0x000fea0003800000 */
[----:B------:R-:W-:Y:S01]  /*9bd0*/  BPT.TRAP 0x1 ;  /* 0x000000040000795c */ /* 0x000fe20000300000 */
.L_x_315:
[----:B------:R-:W0:Y:S01]  /*9be0*/  S2R R5, SR_CgaCtaId ;  /* 0x0000000000057919 */ /* 0x000e220000008800 */
[----:B------:R-:W-:Y:S02]  /*9bf0*/  MOV R2, 0x400 ;  /* 0x0000040000027802 */ /* 0x000fe40000000f00 */
[----:B------:R-:W-:Y:S02]  /*9c00*/  SHF.L.U32 R4, R0, 0x1f, RZ ;  /* 0x0000001f00047819 */ /* 0x000fe400000006ff */
[----:B0-----:R-:W-:-:S05]  /*9c10*/  LEA R2, R5, R2, 0x18 ;  /* 0x0000000205027211 */ /* 0x001fca00078ec0ff */
[----:B------:R-:W-:-:S04]  /*9c20*/  VIADD R2, R2, 0x18 ;  /* 0x0000001802027836 */ /* 0x000fc80000000000 */
[C---:B------:R-:W-:Y:S02]  /*9c30*/  IMAD R7, R3.reuse, 0x8, R2 ;  /* 0x0000000803077824 */ /* 0x040fe400078e0202 */
[----:B------:R-:W-:Y:S02]  /*9c40*/  VIADD R3, R3, 0x1 ;  /* 0x0000000103037836 */ /* 0x000fe40000000000 */
[----:B------:R-:W0:Y:S03]  /*9c50*/  SYNCS.PHASECHK.TRANS64.TRYWAIT P0, [R7+URZ], R4 ;  /* 0x00000004070075a7 */ /* 0x000e26000800017f */
[----:B------:R-:W-:-:S04]  /*9c60*/  ISETP.NE.AND P1, PT, R3, 0x3, PT ;  /* 0x000000030300780c */ /* 0x000fc80003f25270 */
[----:B------:R-:W-:Y:S02]  /*9c70*/  SEL R5, RZ, 0x1, P1 ;  /* 0x00000001ff057807 */ /* 0x000fe40000800000 */
[----:B------:R-:W-:Y:S02]  /*9c80*/  SEL R3, R3, RZ, P1 ;  /* 0x000000ff03037207 */ /* 0x000fe40000800000 */
[----:B------:R-:W-:-:S03]  /*9c90*/  LOP3.LUT R9, R0, R5, RZ, 0x3c, !PT ;  /* 0x0000000500097212 */ /* 0x000fc600078e3cff */
[----:B------:R-:W-:Y:S01]  /*9ca0*/  IMAD R6, R3, 0x8, R2 ;  /* 0x0000000803067824 */ /* 0x000fe200078e0202 */
[----:B------:R-:W-:Y:S01]  /*9cb0*/  SHF.L.U32 R5, R9, 0x1f, RZ ;  /* 0x0000001f09057819 */ /* 0x000fe200000006ff */
[----:B0-----:R-:W-:Y:S06]  /*9cc0*/  @!P0 BRA `(.L_x_316) ;  /* 0x0000000000b88947 */ /* 0x001fec0003800000 */
.L_x_326:
[----:B------:R-:W1:Y:S01]  /*9cd0*/  SYNCS.PHASECHK.TRANS64.TRYWAIT P0, [R6+URZ], R5 ;  /* 0x00000005060075a7 */ /* 0x000e62000800017f */
[----:B------:R-:W-:-:S05]  /*9ce0*/  VIADD R0, R3, 0x1 ;  /* 0x0000000103007836 */ /* 0x000fca0000000000 */
[----:B------:R-:W-:-:S04]  /*9cf0*/  ISETP.NE.AND P1, PT, R0, 0x3, PT ;  /* 0x000000030000780c */ /* 0x000fc80003f25270 */
[----:B0-----:R-:W-:Y:S02]  /*9d00*/  SEL R4, RZ, 0x1, P1 ;  /* 0x00000001ff047807 */ /* 0x001fe40000800000 */
[----:B------:R-:W-:Y:S02]  /*9d10*/  SEL R3, R0, RZ, P1 ;  /* 0x000000ff00037207 */ /* 0x000fe40000800000 */
[----:B------:R-:W-:Y:S01]  /*9d20*/  LOP3.LUT R0, R9, R4, RZ, 0x3c, !PT ;  /* 0x0000000409007212 */ /* 0x000fe200078e3cff */
[----:B-1----:R-:W-:Y:S06]  /*9d30*/  @!P0 BRA `(.L_x_317) ;  /* 0x0000000000b08947 */ /* 0x002fec0003800000 */
.L_x_327:
[----:B------:R-:W-:Y:S01]  /*9d40*/  IMAD R3, R3, 0x8, R2 ;  /* 0x0000000803037824 */ /* 0x000fe200078e0202 */
[----:B------:R-:W-:-:S07]  /*9d50*/  SHF.L.U32 R0, R0, 0x1f, RZ ;  /* 0x0000001f00007819 */ /* 0x000fce00000006ff */
.L_x_318:
[----:B-1----:R1:W2:Y:S02]  /*9d60*/  SYNCS.PHASECHK.TRANS64.TRYWAIT P0, [R3+URZ], R0 ;  /* 0x00000000030075a7 */ /* 0x0022a4000800017f */
[----:B--2---:R-:W-:Y:S05]  /*9d70*/  @!P0 NANOSLEEP.SYNCS 0x989680 ;  /* 0x009896800000895d */ /* 0x004fea0003900000 */
[----:B------:R-:W2:Y:S02]  /*9d80*/  @!P0 SYNCS.PHASECHK.TRANS64 P0, [R3+URZ], R0 ;  /* 0x00000000030085a7 */ /* 0x000ea4000800007f */
[----:B--2---:R-:W-:Y:S05]  /*9d90*/  @!P0 BRA `(.L_x_318) ;  /* 0xfffffffc00f08947 */ /* 0x004fea000383ffff */
.L_x_314:
[----:B------:R-:W-:Y:S05]  /*9da0*/  BSYNC B0 ;  /* 0x0000000000007941 */ /* 0x000fea0003800000 */
.L_x_313:
[----:B------:R-:W-:Y:S05]  /*9db0*/  EXIT ;  /* 0x000000000000794d */ /* 0x000fea0003800000 */
.L_x_21:
[----:B----4-:R4:W0:Y:S02]  /*9dc0*/  SYNCS.PHASECHK.TRANS64.TRYWAIT P1, [R3+URZ], R0 ;  /* 0x00000000030075a7 */ /* 0x010824000802017f */
[----:B0-----:R-:W-:Y:S05]  /*9dd0*/  @!P1 NANOSLEEP.SYNCS 0x989680 ;  /* 0x009896800000995d */ /* 0x001fea0003900000 */
[----:B------:R-:W0:Y:S02]  /*9de0*/  @!P1 SYNCS.PHASECHK.TRANS64 P1, [R3+URZ], R0 ;  /* 0x00000000030095a7 */ /* 0x000e24000802007f */
[----:B0-----:R-:W-:Y:S05]  /*9df0*/  @!P1 BRA `(.L_x_21) ;  /* 0xfffffffc00f09947 */ /* 0x001fea000383ffff */
[----:B------:R-:W-:Y:S05]  /*9e00*/  BRA `(.L_x_20) ;  /* 0xffffff7400c07947 */ /* 0x000fea000383ffff */
.L_x_26:
[----:B-1----:R1:W3:Y:S02]  /*9e10*/  SYNCS.PHASECHK.TRANS64.TRYWAIT P1, [R5+URZ], R4 ;  /* 0x00000004050075a7 */ /* 0x0022e4000802017f */
[----:B---3--:R-:W-:Y:S05]  /*9e20*/  @!P1 NANOSLEEP.SYNCS 0x989680 ;  /* 0x009896800000995d */ /* 0x008fea0003900000 */
[----:B------:R-:W3:Y:S02]  /*9e30*/  @!P1 SYNCS.PHASECHK.TRANS64 P1, [R5+URZ], R4 ;  /* 0x00000004050095a7 */ /* 0x000ee4000802007f */
[----:B---3--:R-:W-:Y:S05]  /*9e40*/  @!P1 BRA `(.L_x_26) ;  /* 0xfffffffc00f09947 */ /* 0x008fea000383ffff */
[----:B------:R-:W-:Y:S05]  /*9e50*/  BRA `(.L_x_25) ;  /* 0xffffff7800647947 */ /* 0x000fea000383ffff */
.L_x_301:
[----:B------:R-:W-:Y:S01]  /*9e60*/  BSSY B1, `(.L_x_319) ;  /* 0x0000006000017945 */ /* 0x000fe20003800000 */
[----:B------:R-:W-:-:S07]  /*9e70*/  IMAD.MOV.U32 R15, RZ, RZ, -0x1 ;  /* 0xffffffffff0f7424 */ /* 0x000fce00078e00ff */
[----:B------:R-:W-:Y:S05]  /*9e80*/  WARPSYNC.COLLECTIVE R15, `(.L_x_320) ;  /* 0x000000000f0c7348 */ /* 0x000fea0003c00000 */
[----:B------:R-:W-:Y:S02]  /*9e90*/  ELECT P6, UR62, PT ;  /* 0x00000000003e782f */ /* 0x000fe400038c0000 */
[----:B------:R-:W-:Y:S01]  /*9ea0*/  MOV R14, UR62 ;  /* 0x0000003e000e7c02 */ /* 0x000fe20008000f00 */
[----:B------:R-:W-:Y:S10]  /*9eb0*/  ENDCOLLECTIVE ;  /* 0x000000000000791b */ /* 0x000ff40003800000 */
.L_x_320:
[----:B------:R-:W-:Y:S05]  /*9ec0*/  BSYNC B1 ;  /* 0x0000000000017941 */ /* 0x000fea0003800000 */
.L_x_319:
[----:B------:R-:W-:Y:S05]  /*9ed0*/  BRA `(.L_x_321) ;  /* 0xfffffff000647947 */ /* 0x000fea000383ffff */
.L_x_304:
[----:B-1----:R1:W2:Y:S02]  /*9ee0*/  SYNCS.PHASECHK.TRANS64.TRYWAIT P0, [R23+URZ+0x18], R14 ;  /* 0x0000180e170075a7 */ /* 0x0022a4000800017f */
[----:B--2---:R-:W-:Y:S05]  /*9ef0*/  @!P0 NANOSLEEP.SYNCS 0x989680 ;  /* 0x009896800000895d */ /* 0x004fea0003900000 */
[----:B------:R-:W2:Y:S02]  /*9f00*/  @!P0 SYNCS.PHASECHK.TRANS64 P0, [R23+URZ+0x18], R14 ;  /* 0x0000180e170085a7 */ /* 0x000ea4000800007f */
[----:B--2---:R-:W-:Y:S05]  /*9f10*/  @!P0 BRA `(.L_x_304) ;  /* 0xfffffffc00f08947 */ /* 0x004fea000383ffff */
[----:B------:R-:W-:Y:S05]  /*9f20*/  BRA `(.L_x_322) ;  /* 0xfffffff0009c7947 */ /* 0x000fea000383ffff */
.L_x_312:
[----:B------:R-:W-:Y:S01]  /*9f30*/  BSSY B0, `(.L_x_323) ;  /* 0x0000006000007945 */ /* 0x000fe20003800000 */
[----:B------:R-:W-:-:S07]  /*9f40*/  IMAD.MOV.U32 R15, RZ, RZ, -0x1 ;  /* 0xffffffffff0f7424 */ /* 0x000fce00078e00ff */
[----:B------:R-:W-:Y:S05]  /*9f50*/  WARPSYNC.COLLECTIVE R15, `(.L_x_324) ;  /* 0x000000000f0c7348 */ /* 0x000fea0003c00000 */
[----:B------:R-:W-:Y:S02]  /*9f60*/  ELECT P6, UR62, PT ;  /* 0x00000000003e782f */ /* 0x000fe400038c0000 */
[----:B------:R-:W-:Y:S01]  /*9f70*/  MOV R14, UR62 ;  /* 0x0000003e000e7c02 */ /* 0x000fe20008000f00 */
[----:B------:R-:W-:Y:S10]  /*9f80*/  ENDCOLLECTIVE ;  /* 0x000000000000791b */ /* 0x000ff40003800000 */
.L_x_324:
[----:B------:R-:W-:Y:S05]  /*9f90*/  BSYNC B0 ;  /* 0x0000000000007941 */ /* 0x000fea0003800000 */
.L_x_323:
[----:B------:R-:W-:Y:S05]  /*9fa0*/  BRA `(.L_x_325) ;  /* 0xfffffff800f47947 */ /* 0x000fea000383ffff */
.L_x_316:
[----:B0-----:R0:W1:Y:S02]  /*9fb0*/  SYNCS.PHASECHK.TRANS64.TRYWAIT P0, [R7+URZ], R4 ;  /* 0x00000004070075a7 */ /* 0x001064000800017f */
[----:B-1----:R-:W-:Y:S05]  /*9fc0*/  @!P0 NANOSLEEP.SYNCS 0x989680 ;  /* 0x009896800000895d */ /* 0x002fea0003900000 */
[----:B------:R-:W1:Y:S02]  /*9fd0*/  @!P0 SYNCS.PHASECHK.TRANS64 P0, [R7+URZ], R4 ;  /* 0x00000004070085a7 */ /* 0x000e64000800007f */
[----:B-1----:R-:W-:Y:S05]  /*9fe0*/  @!P0 BRA `(.L_x_316) ;  /* 0xfffffffc00f08947 */ /* 0x002fea000383ffff */
[----:B------:R-:W-:Y:S05]  /*9ff0*/  BRA `(.L_x_326) ;  /* 0xfffffffc00347947 */ /* 0x000fea000383ffff */
.L_x_317:
[----:B0-----:R0:W1:Y:S02]  /*a000*/  SYNCS.PHASECHK.TRANS64.TRYWAIT P0, [R6+URZ], R5 ;  /* 0x00000005060075a7 */ /* 0x001064000800017f */
[----:B-1----:R-:W-:Y:S05]  /*a010*/  @!P0 NANOSLEEP.SYNCS 0x989680 ;  /* 0x009896800000895d */ /* 0x002fea0003900000 */
[----:B------:R-:W1:Y:S02]  /*a020*/  @!P0 SYNCS.PHASECHK.TRANS64 P0, [R6+URZ], R5 ;  /* 0x00000005060085a7 */ /* 0x000e64000800007f */
[----:B-1----:R-:W-:Y:S05]  /*a030*/  @!P0 BRA `(.L_x_317) ;  /* 0xfffffffc00f08947 */ /* 0x002fea000383ffff */
[----:B------:R-:W-:Y:S05]  /*a040*/  BRA `(.L_x_327) ;  /* 0xfffffffc003c7947 */ /* 0x000fea000383ffff */
.L_x_328:
[----:B------:R-:W-:-:S00]  /*a050*/  BRA `(.L_x_328) ;  /* 0xfffffffc00fc7947 */ /* 0x000fc0000383ffff */
[----:B------:R-:W-:-:S00]  /*a060*/  NOP ;  /* 0x0000000000007918 */ /* 0x000fc00000000000 */
        /* <DEDUP_REMOVED lines=9> */
.L_x_329:


//--------------------- .nv.global.init           --------------------------
	.section	.nv.global.init,"aw",@progbits
.nv.global.init:
	.type		$str$22,@object
	.size		$str$22,($str$23 - $str$22)
$str$22:
        /*0000*/ 	.byte	0x6b, 0x5f, 0x74, 0x69, 0x6c, 0x65, 0x5f, 0x63, 0x6f, 0x75, 0x6e, 0x74, 0x20, 0x3e, 0x3d, 0x20
        /*0010*/ 	.byte	0x31, 0x00
	.type		$str$23,@object
	.size		$str$23,(__unnamed_1 - $str$23)
$str$23:
        /*0012*/ 	.byte	0x2f, 0x74, 0x6d, 0x70, 0x2f, 0x63, 0x75, 0x74, 0x6c, 0x61, 0x73, 0x73, 0x5f, 0x73, 0x77, 0x65
        /*0022*/ 	.byte	0x65, 0x70, 0x5f, 0x73, 0x72, 0x63, 0x2f, 0x69, 0x6e, 0x63, 0x6c, 0x75, 0x64, 0x65, 0x2f, 0x63
        /*0032*/ 	.byte	0x75, 0x74, 0x6c, 0x61, 0x73, 0x73, 0x2f, 0x67, 0x65, 0x6d, 0x6d, 0x2f, 0x63, 0x6f, 0x6c, 0x6c
        /*0042*/ 	.byte	0x65, 0x63, 0x74, 0x69, 0x76, 0x65, 0x2f, 0x73, 0x6d, 0x39, 0x30, 0x5f, 0x6d, 0x6d, 0x61, 0x5f
        /*0052*/ 	.byte	0x74, 0x6d, 0x61, 0x5f, 0x67, 0x6d, 0x6d, 0x61, 0x5f, 0x73, 0x73, 0x5f, 0x77, 0x61, 0x72, 0x70
        /*0062*/ 	.byte	0x73, 0x70, 0x65, 0x63, 0x69, 0x61, 0x6c, 0x69, 0x7a, 0x65, 0x64, 0x2e, 0x68, 0x70, 0x70, 0x00
	.type		__unnamed_1,@object
	.size		__unnamed_1,(.L_0 - __unnamed_1)
__unnamed_1:
        /*0072*/ 	.byte	0x76, 0x6f, 0x69, 0x64, 0x20, 0x63, 0x75, 0x74, 0x6c, 0x61, 0x73, 0x73, 0x3a, 0x3a, 0x67, 0x65
        /* <DEDUP_REMOVED lines=172> */
        /*0b42*/ 	.byte	0x3a, 0x69, 0x64, 0x65, 0x6e, 0x74, 0x69, 0x74, 0x79, 0x5d, 0x00
.L_0:


//--------------------- .nv.shared._ZN7cutlass13device_kernelINS_4gemm6kernel13GemmUniversalIN4cute5tupleIJiiiiEEENS1_10collective13CollectiveMmaINS1_34MainloopSm90TmaGmmaWarpSpecializedILi3ENS5_IJNS4_1CILi2EEENSA_ILi1EEESC_EEENS1_35KernelTmaWarpSpecializedCooperativeEEENS5_IJNSA_ILi256EEENSA_ILi128EEENSA_ILi32EEEEEEaNS5_IJlSC_lEEEaSK_NS4_8TiledMMAINS4_8MMA_AtomIJNS4_4SM904GMMA27MMA_64x128x32_S32S8S8_SS_TNEEEENS4_6LayoutISD_NS5_IJSC_NSA_ILi0EEESS_EEEEENS5_IJNS4_10UnderscoreESV_SV_EEEEENS4_13SM90_TMA_LOADENS4_14ComposedLayoutINS4_7SwizzleILi1ELi4ELi3EEENS4_18smem_ptr_flag_bitsILi8EEENSR_INS5_IJNSA_ILi8EEESI_EEENS5_IJSI_SC_EEEEEEEvNS4_8identityENS4_23SM90_TMA_LOAD_MULTICASTES18_vS19_EENS_8epilogue10collective6detail29Sm90TmaWarpSpecializedAdapterINS1D_15DefaultEpilogueIaSK_SK_NS1C_6thread17LinearCombinationIaLi1EiiLNS1H_9ScaleType4KindE0ELNS_15FloatRoundStyleE2EaEENS1_15EpilogueDefaultEEEEEvvEEEEvNT_6ParamsE --------------------------
	.section	.nv.shared._ZN7cutlass13device_kernelINS_4gemm6kernel13GemmUniversalIN4cute5tupleIJiiiiEEENS1_10collective13CollectiveMmaINS1_34MainloopSm90TmaGmmaWarpSpecializedILi3ENS5_IJNS4_1CILi2EEENSA_ILi1EEESC_EEENS1_35KernelTmaWarpSpecializedCooperativeEEENS5_IJNSA_ILi256EEENSA_ILi128EEENSA_ILi32EEEEEEaNS5_IJlSC_lEEEaSK_NS4_8TiledMMAINS4_8MMA_AtomIJNS4_4SM904GMMA27MMA_64x128x32_S32S8S8_SS_TNEEEENS4_6LayoutISD_NS5_IJSC_NSA_ILi0EEESS_EEEEENS5_IJNS4_10UnderscoreESV_SV_EEEEENS4_13SM90_TMA_LOADENS4_14ComposedLayoutINS4_7SwizzleILi1ELi4ELi3EEENS4_18smem_ptr_flag_bitsILi8EEENSR_INS5_IJNSA_ILi8EEESI_EEENS5_IJSI_SC_EEEEEEEvNS4_8identityENS4_23SM90_TMA_LOAD_MULTICASTES18_vS19_EENS_8epilogue10collective6detail29Sm90TmaWarpSpecializedAdapterINS1D_15DefaultEpilogueIaSK_SK_NS1C_6thread17LinearCombinationIaLi1EiiLNS1H_9ScaleType4KindE0ELNS_15FloatRoundStyleE2EaEENS1_15EpilogueDefaultEEEEEvvEEEEvNT_6ParamsE,"aw",@nobits
	.sectionflags	@""
	.align	16
	.zero		1024


//--------------------- .nv.shared.reserved.0     --------------------------
	.section	.nv.shared.reserved.0,"aw",@nobits
	.weak		__nv_reservedSMEM_offset_0_alias
	.size		__nv_reservedSMEM_offset_0_alias, 0, 0
	.other		__nv_reservedSMEM_offset_0_alias,@"STO_CUDA_RESERVED_SHARED STV_DEFAULT"
__nv_reservedSMEM_offset_0_alias:
	.zero		0


//--------------------- .nv.global                --------------------------
	.section	.nv.global,"aw",@nobits
.nv.global:
	.type		_ZN39_INTERNAL_9376f0ee_4_k_cu_5a9c8899_70994cute1_E,@object
	.size		_ZN39_INTERNAL_9376f0ee_4_k_cu_5a9c8899_70994cute1_E,(_ZN39_INTERNAL_9376f0ee_4_k_cu_5a9c8899_70994cuda3std3__45__cpo6cbeginE - _ZN39_INTERNAL_9376f0ee_4_k_cu_5a9c8899_70994cute1_E)
_ZN39_INTERNAL_9376f0ee_4_k_cu_5a9c8899_70994cute1_E:
	.zero		1
	.type		_ZN39_INTERNAL_9376f0ee_4_k_cu_5a9c8899_70994cuda3std3__45__cpo6cbeginE,@object
	.size		_ZN39_INTERNAL_9376f0ee_4_k_cu_5a9c8899_70994cuda3std3__45__cpo6cbeginE,(_ZN39_INTERNAL_9376f0ee_4_k_cu_5a9c8899_70994cuda3std3__48in_placeE - _ZN39_INTERNAL_9376f0ee_4_k_cu_5a9c8899_70994cuda3std3__45__cpo6cbeginE)
_ZN39_INTERNAL_9376f0ee_4_k_cu_5a9c8899_70994cuda3std3__45__cpo6cbeginE:
	.zero		1
	.type		_ZN39_INTERNAL_9376f0ee_4_k_cu_5a9c8899_70994cuda3std3__48in_placeE,@object
	.size		_ZN39_INTERNAL_9376f0ee_4_k_cu_5a9c8899_70994cuda3std3__48in_placeE,(_ZN39_INTERNAL_9376f0ee_4_k_cu_5a9c8899_70994cuda3std6ranges3__45__cpo9iter_moveE - _ZN39_INTERNAL_9376f0ee_4_k_cu_5a9c8899_70994cuda3std3__48in_placeE)
_ZN39_INTERNAL_9376f0ee_4_k_cu_5a9c8899_70994cuda3std3__48in_placeE:
	.zero		1
	.type		_ZN39_INTERNAL_9376f0ee_4_k_cu_5a9c8899_70994cuda3std6ranges3__45__cpo9iter_moveE,@object
	.size		_ZN39_INTERNAL_9376f0ee_4_k_cu_5a9c8899_70994cuda3std6ranges3__45__cpo9iter_moveE,(_ZN39_INTERNAL_9376f0ee_4_k_cu_5a9c8899_70994cuda3std3__45__cpo5beginE - _ZN39_INTERNAL_9376f0ee_4_k_cu_5a9c8899_70994cuda3std6ranges3__45__cpo9iter_moveE)
_ZN39_INTERNAL_9376f0ee_4_k_cu_5a9c8899_70994cuda3std6ranges3__45__cpo9iter_moveE:
	.zero		1
	.type		_ZN39_INTERNAL_9376f0ee_4_k_cu_5a9c8899_70994cuda3std3__45__cpo5beginE,@object
	.size		_ZN39_INTERNAL_9376f0ee_4_k_cu_5a9c8899_70994cuda3std3__45__cpo5beginE,(_ZN39_INTERNAL_9376f0ee_4_k_cu_5a9c8899_70994cuda3std3__441_GLOBAL__N__9376f0ee_4_k_cu_5a9c8899_70996ignoreE - _ZN39_INTERNAL_9376f0ee_4_k_cu_5a9c8899_70994cuda3std3__45__cpo5beginE)
_ZN39_INTERNAL_9376f0ee_4_k_cu_5a9c8899_70994cuda3std3__45__cpo5beginE:
	.zero		1
	.type		_ZN39_INTERNAL_9376f0ee_4_k_cu_5a9c8899_70994cuda3std3__441_GLOBAL__N__9376f0ee_4_k_cu_5a9c8899_70996ignoreE,@object
	.size		_ZN39_INTERNAL_9376f0ee_4_k_cu_5a9c8899_70994cuda3std3__441_GLOBAL__N__9376f0ee_4_k_cu_5a9c8899_70996ignoreE,(_ZN39_INTERNAL_9376f0ee_4_k_cu_5a9c8899_70994cute7productE - _ZN39_INTERNAL_9376f0ee_4_k_cu_5a9c8899_70994cuda3std3__441_GLOBAL__N__9376f0ee_4_k_cu_5a9c8899_70996ignoreE)
_ZN39_INTERNAL_9376f0ee_4_k_cu_5a9c8899_70994cuda3std3__441_GLOBAL__N__9376f0ee_4_k_cu_5a9c8899_70996ignoreE:
	.zero		1
	.type		_ZN39_INTERNAL_9376f0ee_4_k_cu_5a9c8899_70994cute7productE,@object
	.size		_ZN39_INTERNAL_9376f0ee_4_k_cu_5a9c8899_70994cute7productE,(_ZN39_INTERNAL_9376f0ee_4_k_cu_5a9c8899_70994cuda3std3__45__cpo3endE - _ZN39_INTERNAL_9376f0ee_4_k_cu_5a9c8899_70994cute7productE)
_ZN39_INTERNAL_9376f0ee_4_k_cu_5a9c8899_70994cute7productE:
	.zero		1
	.type		_ZN39_INTERNAL_9376f0ee_4_k_cu_5a9c8899_70994cuda3std3__45__cpo3endE,@object
	.size		_ZN39_INTERNAL_9376f0ee_4_k_cu_5a9c8899_70994cuda3std3__45__cpo3endE,(_ZN39_INTERNAL_9376f0ee_4_k_cu_5a9c8899_70994cuda3std3__419piecewise_constructE - _ZN39_INTERNAL_9376f0ee_4_k_cu_5a9c8899_70994cuda3std3__45__cpo3endE)
_ZN39_INTERNAL_9376f0ee_4_k_cu_5a9c8899_70994cuda3std3__45__cpo3endE:
	.zero		1
	.type		_ZN39_INTERNAL_9376f0ee_4_k_cu_5a9c8899_70994cuda3std3__419piecewise_constructE,@object
	.size		_ZN39_INTERNAL_9376f0ee_4_k_cu_5a9c8899_70994cuda3std3__419piecewise_constructE,(_ZN39_INTERNAL_9376f0ee_4_k_cu_5a9c8899_70994cuda3std3__45__cpo4cendE - _ZN39_INTERNAL_9376f0ee_4_k_cu_5a9c8899_70994cuda3std3__419piecewise_constructE)
_ZN39_INTERNAL_9376f0ee_4_k_cu_5a9c8899_70994cuda3std3__419piecewise_constructE:
	.zero		1
	.type		_ZN39_INTERNAL_9376f0ee_4_k_cu_5a9c8899_70994cuda3std3__45__cpo4cendE,@object
	.size		_ZN39_INTERNAL_9376f0ee_4_k_cu_5a9c8899_70994cuda3std3__45__cpo4cendE,(_ZN39_INTERNAL_9376f0ee_4_k_cu_5a9c8899_70994cuda3std6ranges3__45__cpo4swapE - _ZN39_INTERNAL_9376f0ee_4_k_cu_5a9c8899_70994cuda3std3__45__cpo4cendE)
_ZN39_INTERNAL_9376f0ee_4_k_cu_5a9c8899_70994cuda3std3__45__cpo4cendE:
	.zero		1
	.type		_ZN39_INTERNAL_9376f0ee_4_k_cu_5a9c8899_70994cuda3std6ranges3__45__cpo4swapE,@object
	.size		_ZN39_INTERNAL_9376f0ee_4_k_cu_5a9c8899_70994cuda3std6ranges3__45__cpo4swapE,(.L_8 - _ZN39_INTERNAL_9376f0ee_4_k_cu_5a9c8899_70994cuda3std6ranges3__45__cpo4swapE)
_ZN39_INTERNAL_9376f0ee_4_k_cu_5a9c8899_70994cuda3std6ranges3__45__cpo4swapE:
	.zero		1
.L_8:


//--------------------- .nv.constant0._ZN7cutlass13device_kernelINS_4gemm6kernel13GemmUniversalIN4cute5tupleIJiiiiEEENS1_10collective13CollectiveMmaINS1_34MainloopSm90TmaGmmaWarpSpecializedILi3ENS5_IJNS4_1CILi2EEENSA_ILi1EEESC_EEENS1_35KernelTmaWarpSpecializedCooperativeEEENS5_IJNSA_ILi256EEENSA_ILi128EEENSA_ILi32EEEEEEaNS5_IJlSC_lEEEaSK_NS4_8TiledMMAINS4_8MMA_AtomIJNS4_4SM904GMMA27MMA_64x128x32_S32S8S8_SS_TNEEEENS4_6LayoutISD_NS5_IJSC_NSA_ILi0EEESS_EEEEENS5_IJNS4_10UnderscoreESV_SV_EEEEENS4_13SM90_TMA_LOADENS4_14ComposedLayoutINS4_7SwizzleILi1ELi4ELi3EEENS4_18smem_ptr_flag_bitsILi8EEENSR_INS5_IJNSA_ILi8EEESI_EEENS5_IJSI_SC_EEEEEEEvNS4_8identityENS4_23SM90_TMA_LOAD_MULTICASTES18_vS19_EENS_8epilogue10collective6detail29Sm90TmaWarpSpecializedAdapterINS1D_15DefaultEpilogueIaSK_SK_NS1C_6thread17LinearCombinationIaLi1EiiLNS1H_9ScaleType4KindE0ELNS_15FloatRoundStyleE2EaEENS1_15EpilogueDefaultEEEEEvvEEEEvNT_6ParamsE --------------------------
	.section	.nv.constant0._ZN7cutlass13device_kernelINS_4gemm6kernel13GemmUniversalIN4cute5tupleIJiiiiEEENS1_10collective13CollectiveMmaINS1_34MainloopSm90TmaGmmaWarpSpecializedILi3ENS5_IJNS4_1CILi2EEENSA_ILi1EEESC_EEENS1_35KernelTmaWarpSpecializedCooperativeEEENS5_IJNSA_ILi256EEENSA_ILi128EEENSA_ILi32EEEEEEaNS5_IJlSC_lEEEaSK_NS4_8TiledMMAINS4_8MMA_AtomIJNS4_4SM904GMMA27MMA_64x128x32_S32S8S8_SS_TNEEEENS4_6LayoutISD_NS5_IJSC_NSA_ILi0EEESS_EEEEENS5_IJNS4_10UnderscoreESV_SV_EEEEENS4_13SM90_TMA_LOADENS4_14ComposedLayoutINS4_7SwizzleILi1ELi4ELi3EEENS4_18smem_ptr_flag_bitsILi8EEENSR_INS5_IJNSA_ILi8EEESI_EEENS5_IJSI_SC_EEEEEEEvNS4_8identityENS4_23SM90_TMA_LOAD_MULTICASTES18_vS19_EENS_8epilogue10collective6detail29Sm90TmaWarpSpecializedAdapterINS1D_15DefaultEpilogueIaSK_SK_NS1C_6thread17LinearCombinationIaLi1EiiLNS1H_9ScaleType4KindE0ELNS_15FloatRoundStyleE2EaEENS1_15EpilogueDefaultEEEEEvvEEEEvNT_6ParamsE,"a",@progbits
	.sectionflags	@""
	.align	4
.nv.constant0._ZN7cutlass13device_kernelINS_4gemm6kernel13GemmUniversalIN4cute5tupleIJiiiiEEENS1_10collective13CollectiveMmaINS1_34MainloopSm90TmaGmmaWarpSpecializedILi3ENS5_IJNS4_1CILi2EEENSA_ILi1EEESC_EEENS1_35KernelTmaWarpSpecializedCooperativeEEENS5_IJNSA_ILi256EEENSA_ILi128EEENSA_ILi32EEEEEEaNS5_IJlSC_lEEEaSK_NS4_8TiledMMAINS4_8MMA_AtomIJNS4_4SM904GMMA27MMA_64x128x32_S32S8S8_SS_TNEEEENS4_6LayoutISD_NS5_IJSC_NSA_ILi0EEESS_EEEEENS5_IJNS4_10UnderscoreESV_SV_EEEEENS4_13SM90_TMA_LOADENS4_14ComposedLayoutINS4_7SwizzleILi1ELi4ELi3EEENS4_18smem_ptr_flag_bitsILi8EEENSR_INS5_IJNSA_ILi8EEESI_EEENS5_IJSI_SC_EEEEEEEvNS4_8identityENS4_23SM90_TMA_LOAD_MULTICASTES18_vS19_EENS_8epilogue10collective6detail29Sm90TmaWarpSpecializedAdapterINS1D_15DefaultEpilogueIaSK_SK_NS1C_6thread17LinearCombinationIaLi1EiiLNS1H_9ScaleType4KindE0ELNS_15FloatRoundStyleE2EaEENS1_15EpilogueDefaultEEEEEvvEEEEvNT_6ParamsE:
	.zero		1664


//--------------------- SYMBOLS --------------------------

	.type		.nv.reservedSmem.offset0,@object
	.size		.nv.reservedSmem.offset0,0x4
	.type		__assertfail,@function
